//
// Generated by NVIDIA NVVM Compiler
//
// Compiler Build ID: CL-36424714
// Cuda compilation tools, release 13.0, V13.0.88
// Based on NVVM 20.0.0
//

.version 9.0
.target sm_100
.address_size 64

	// .globl	func
.func  (.param .align 16 .b8 func_retval0[16]) __internal_trig_reduction_slowpathd
(
	.param .b64 __internal_trig_reduction_slowpathd_param_0
)
;
.func  (.param .b64 func_retval0) __internal_accurate_pow
(
	.param .b64 __internal_accurate_pow_param_0
)
;
.const .align 8 .f64 ToRad = 0d3F91DF46A2529D39;
.const .align 8 .f64 ToDeg = 0d404CA5DC1A63C1F8;
.global .align 8 .b8 __cudart_i2opi_d[144] = {8, 93, 141, 31, 177, 95, 251, 107, 234, 146, 82, 138, 247, 57, 7, 61, 123, 241, 229, 235, 199, 186, 39, 117, 45, 234, 95, 158, 102, 63, 70, 79, 183, 9, 203, 39, 207, 126, 54, 109, 31, 109, 10, 90, 139, 17, 47, 239, 15, 152, 5, 222, 255, 151, 248, 31, 59, 40, 249, 189, 139, 95, 132, 156, 244, 57, 83, 131, 57, 214, 145, 57, 65, 126, 95, 180, 38, 112, 156, 233, 132, 68, 187, 46, 245, 53, 130, 232, 62, 167, 41, 177, 28, 235, 29, 254, 28, 146, 209, 9, 234, 46, 73, 6, 224, 210, 77, 66, 58, 110, 36, 183, 97, 197, 187, 222, 171, 99, 81, 254, 65, 144, 67, 60, 153, 149, 98, 219, 192, 221, 52, 245, 209, 87, 39, 252, 41, 21, 68, 78, 110, 131, 249, 162};
.global .align 16 .b8 __cudart_sin_cos_coeffs[128] = {70, 210, 176, 44, 241, 229, 90, 190, 146, 227, 172, 105, 227, 29, 199, 62, 161, 98, 219, 25, 160, 1, 42, 191, 24, 8, 17, 17, 17, 17, 129, 63, 84, 85, 85, 85, 85, 85, 197, 191, 0, 0, 0, 0, 0, 0, 0, 0, 0, 0, 0, 0, 0, 0, 0, 0, 100, 129, 253, 32, 131, 255, 168, 189, 40, 133, 239, 193, 167, 238, 33, 62, 217, 230, 6, 142, 79, 126, 146, 190, 233, 188, 221, 25, 160, 1, 250, 62, 71, 93, 193, 22, 108, 193, 86, 191, 81, 85, 85, 85, 85, 85, 165, 63, 0, 0, 0, 0, 0, 0, 224, 191, 0, 0, 0, 0, 0, 0, 240, 63};

.visible .entry func(
	.param .u64 .ptr .align 1 func_param_0,
	.param .f64 func_param_1,
	.param .align 16 .b8 func_param_2[16]
)
{
	.reg .pred 	%p<65>;
	.reg .b32 	%r<146>;
	.reg .b64 	%rd<42>;
	.reg .b64 	%fd<374>;

	ld.param.f64 	%fd85, [func_param_1];
	ld.param.v2.f64 	{%fd83, %fd84}, [func_param_2];
	mov.u32 	%r44, %ntid.x;
	mov.u32 	%r45, %nctaid.x;
	mul.lo.s32 	%r1, %r44, %r45;
	mov.u32 	%r46, %ntid.y;
	mov.u32 	%r47, %nctaid.y;
	mul.lo.s32 	%r2, %r46, %r47;
	mov.u32 	%r48, %ctaid.y;
	mov.u32 	%r49, %tid.y;
	mad.lo.s32 	%r3, %r48, %r46, %r49;
	mov.u32 	%r50, %ctaid.x;
	mov.u32 	%r51, %tid.x;
	mad.lo.s32 	%r52, %r50, %r44, %r51;
	mad.lo.s32 	%r4, %r52, %r1, %r3;
	cvt.rn.f64.s32 	%fd2, %r52;
	ld.const.f64 	%fd3, [ToRad];
	mul.f64 	%fd86, %fd85, %fd3;
	mul.f64 	%fd4, %fd86, 0d3FE0000000000000;
	abs.f64 	%fd5, %fd4;
	setp.neu.f64 	%p1, %fd5, 0d7FF0000000000000;
	@%p1 bra 	$L__BB0_2;
	mov.f64 	%fd92, 0d0000000000000000;
	mul.rn.f64 	%fd353, %fd4, %fd92;
	mov.b32 	%r133, 0;
	bra.uni 	$L__BB0_4;
$L__BB0_2:
	mul.f64 	%fd87, %fd4, 0d3FE45F306DC9C883;
	cvt.rni.s32.f64 	%r133, %fd87;
	cvt.rn.f64.s32 	%fd88, %r133;
	fma.rn.f64 	%fd89, %fd88, 0dBFF921FB54442D18, %fd4;
	fma.rn.f64 	%fd90, %fd88, 0dBC91A62633145C00, %fd89;
	fma.rn.f64 	%fd353, %fd88, 0dB97B839A252049C0, %fd90;
	setp.ltu.f64 	%p2, %fd5, 0d41E0000000000000;
	@%p2 bra 	$L__BB0_4;
	{ // callseq 0, 0
	.param .b64 param0;
	st.param.f64 	[param0], %fd4;
	.param .align 16 .b8 retval0[16];
	call.uni (retval0), 
	__internal_trig_reduction_slowpathd, 
	(
	param0
	);
	ld.param.f64 	%fd353, [retval0];
	ld.param.b32 	%r133, [retval0+8];
	} // callseq 0
$L__BB0_4:
	shr.u32 	%r55, %r1, 31;
	add.s32 	%r56, %r1, %r55;
	shr.s32 	%r57, %r56, 1;
	shl.b32 	%r58, %r133, 6;
	cvt.u64.u32 	%rd2, %r58;
	and.b64  	%rd3, %rd2, 64;
	mov.u64 	%rd4, __cudart_sin_cos_coeffs;
	add.s64 	%rd5, %rd4, %rd3;
	mul.rn.f64 	%fd93, %fd353, %fd353;
	and.b32  	%r59, %r133, 1;
	setp.eq.b32 	%p3, %r59, 1;
	selp.f64 	%fd94, 0dBDA8FF8320FD8164, 0d3DE5DB65F9785EBA, %p3;
	ld.global.nc.v2.f64 	{%fd95, %fd96}, [%rd5];
	fma.rn.f64 	%fd97, %fd94, %fd93, %fd95;
	fma.rn.f64 	%fd98, %fd97, %fd93, %fd96;
	ld.global.nc.v2.f64 	{%fd99, %fd100}, [%rd5+16];
	fma.rn.f64 	%fd101, %fd98, %fd93, %fd99;
	fma.rn.f64 	%fd102, %fd101, %fd93, %fd100;
	ld.global.nc.v2.f64 	{%fd103, %fd104}, [%rd5+32];
	fma.rn.f64 	%fd105, %fd102, %fd93, %fd103;
	fma.rn.f64 	%fd106, %fd105, %fd93, %fd104;
	fma.rn.f64 	%fd107, %fd106, %fd353, %fd353;
	fma.rn.f64 	%fd108, %fd106, %fd93, 0d3FF0000000000000;
	selp.f64 	%fd109, %fd108, %fd107, %p3;
	and.b32  	%r60, %r133, 2;
	setp.eq.s32 	%p4, %r60, 0;
	mov.f64 	%fd110, 0d0000000000000000;
	sub.f64 	%fd111, %fd110, %fd109;
	selp.f64 	%fd10, %fd109, %fd111, %p4;
	cvt.rn.f64.s32 	%fd112, %r57;
	sub.s32 	%r61, %r3, %r57;
	cvt.rn.f64.s32 	%fd113, %r61;
	div.rn.f64 	%fd114, %fd113, %fd112;
	mul.f64 	%fd11, %fd114, %fd10;
	{
	.reg .b32 %temp; 
	mov.b64 	{%temp, %r8}, %fd11;
	}
	mov.f64 	%fd115, 0d4000000000000000;
	{
	.reg .b32 %temp; 
	mov.b64 	{%temp, %r62}, %fd115;
	}
	and.b32  	%r10, %r62, 2146435072;
	setp.eq.s32 	%p5, %r10, 1062207488;
	abs.f64 	%fd12, %fd11;
	{ // callseq 1, 0
	.param .b64 param0;
	st.param.f64 	[param0], %fd12;
	.param .b64 retval0;
	call.uni (retval0), 
	__internal_accurate_pow, 
	(
	param0
	);
	ld.param.f64 	%fd116, [retval0];
	} // callseq 1
	setp.lt.s32 	%p6, %r8, 0;
	neg.f64 	%fd118, %fd116;
	selp.f64 	%fd119, %fd118, %fd116, %p5;
	selp.f64 	%fd355, %fd119, %fd116, %p6;
	setp.neu.f64 	%p7, %fd11, 0d0000000000000000;
	@%p7 bra 	$L__BB0_6;
	setp.eq.s32 	%p8, %r10, 1062207488;
	selp.b32 	%r63, %r8, 0, %p8;
	setp.lt.s32 	%p9, %r62, 0;
	or.b32  	%r64, %r63, 2146435072;
	selp.b32 	%r65, %r64, %r63, %p9;
	mov.b32 	%r66, 0;
	mov.b64 	%fd355, {%r66, %r65};
$L__BB0_6:
	add.f64 	%fd120, %fd11, 0d4000000000000000;
	{
	.reg .b32 %temp; 
	mov.b64 	{%temp, %r67}, %fd120;
	}
	and.b32  	%r68, %r67, 2146435072;
	setp.ne.s32 	%p10, %r68, 2146435072;
	@%p10 bra 	$L__BB0_11;
	setp.num.f64 	%p11, %fd11, %fd11;
	@%p11 bra 	$L__BB0_9;
	mov.f64 	%fd121, 0d4000000000000000;
	add.rn.f64 	%fd355, %fd11, %fd121;
	bra.uni 	$L__BB0_11;
$L__BB0_9:
	setp.neu.f64 	%p12, %fd12, 0d7FF0000000000000;
	@%p12 bra 	$L__BB0_11;
	setp.lt.s32 	%p13, %r8, 0;
	setp.eq.s32 	%p14, %r10, 1062207488;
	setp.lt.s32 	%p15, %r62, 0;
	selp.b32 	%r70, 0, 2146435072, %p15;
	and.b32  	%r71, %r62, 2147483647;
	setp.ne.s32 	%p16, %r71, 1071644672;
	or.b32  	%r72, %r70, -2147483648;
	selp.b32 	%r73, %r72, %r70, %p16;
	selp.b32 	%r74, %r73, %r70, %p14;
	selp.b32 	%r75, %r74, %r70, %p13;
	mov.b32 	%r76, 0;
	mov.b64 	%fd355, {%r76, %r75};
$L__BB0_11:
	shr.u32 	%r77, %r2, 1;
	cvt.rn.f64.u32 	%fd122, %r77;
	setp.eq.s32 	%p17, %r10, 1062207488;
	cvt.rn.f64.s32 	%fd123, %r1;
	div.rn.f64 	%fd124, %fd10, %fd123;
	cvt.rn.f64.u32 	%fd125, %r2;
	mul.f64 	%fd126, %fd124, %fd125;
	sub.f64 	%fd127, %fd2, %fd122;
	neg.f64 	%fd128, %fd127;
	div.rn.f64 	%fd129, %fd128, %fd122;
	mul.f64 	%fd364, %fd129, %fd126;
	{
	.reg .b32 %temp; 
	mov.b64 	{%temp, %r11}, %fd364;
	}
	abs.f64 	%fd20, %fd364;
	{ // callseq 2, 0
	.param .b64 param0;
	st.param.f64 	[param0], %fd20;
	.param .b64 retval0;
	call.uni (retval0), 
	__internal_accurate_pow, 
	(
	param0
	);
	ld.param.f64 	%fd130, [retval0];
	} // callseq 2
	setp.lt.s32 	%p18, %r11, 0;
	neg.f64 	%fd132, %fd130;
	selp.f64 	%fd133, %fd132, %fd130, %p17;
	selp.f64 	%fd357, %fd133, %fd130, %p18;
	setp.neu.f64 	%p19, %fd364, 0d0000000000000000;
	@%p19 bra 	$L__BB0_13;
	setp.eq.s32 	%p20, %r10, 1062207488;
	selp.b32 	%r79, %r11, 0, %p20;
	setp.lt.s32 	%p21, %r62, 0;
	or.b32  	%r80, %r79, 2146435072;
	selp.b32 	%r81, %r80, %r79, %p21;
	mov.b32 	%r82, 0;
	mov.b64 	%fd357, {%r82, %r81};
$L__BB0_13:
	add.f64 	%fd134, %fd364, 0d4000000000000000;
	{
	.reg .b32 %temp; 
	mov.b64 	{%temp, %r83}, %fd134;
	}
	and.b32  	%r84, %r83, 2146435072;
	setp.ne.s32 	%p22, %r84, 2146435072;
	@%p22 bra 	$L__BB0_18;
	setp.num.f64 	%p23, %fd364, %fd364;
	@%p23 bra 	$L__BB0_16;
	mov.f64 	%fd135, 0d4000000000000000;
	add.rn.f64 	%fd357, %fd364, %fd135;
	bra.uni 	$L__BB0_18;
$L__BB0_16:
	setp.neu.f64 	%p24, %fd20, 0d7FF0000000000000;
	@%p24 bra 	$L__BB0_18;
	setp.lt.s32 	%p25, %r11, 0;
	setp.eq.s32 	%p26, %r10, 1062207488;
	setp.lt.s32 	%p27, %r62, 0;
	selp.b32 	%r86, 0, 2146435072, %p27;
	and.b32  	%r87, %r62, 2147483647;
	setp.ne.s32 	%p28, %r87, 1071644672;
	or.b32  	%r88, %r86, -2147483648;
	selp.b32 	%r89, %r88, %r86, %p28;
	selp.b32 	%r90, %r89, %r86, %p26;
	selp.b32 	%r91, %r90, %r86, %p25;
	mov.b32 	%r92, 0;
	mov.b64 	%fd357, {%r92, %r91};
$L__BB0_18:
	setp.eq.f64 	%p29, %fd364, 0d3FF0000000000000;
	mov.f64 	%fd136, 0d3FF0000000000000;
	sub.f64 	%fd137, %fd136, %fd357;
	sqrt.rn.f64 	%fd138, %fd137;
	selp.f64 	%fd365, 0d0000000000000000, %fd138, %p29;
	setp.eq.f64 	%p30, %fd84, 0d0000000000000000;
	@%p30 bra 	$L__BB0_38;
	mul.f64 	%fd28, %fd84, %fd3;
	abs.f64 	%fd29, %fd28;
	setp.neu.f64 	%p31, %fd29, 0d7FF0000000000000;
	@%p31 bra 	$L__BB0_21;
	mov.f64 	%fd144, 0d0000000000000000;
	mul.rn.f64 	%fd359, %fd28, %fd144;
	mov.b32 	%r135, 1;
	bra.uni 	$L__BB0_24;
$L__BB0_21:
	mul.f64 	%fd139, %fd28, 0d3FE45F306DC9C883;
	cvt.rni.s32.f64 	%r134, %fd139;
	cvt.rn.f64.s32 	%fd140, %r134;
	fma.rn.f64 	%fd141, %fd140, 0dBFF921FB54442D18, %fd28;
	fma.rn.f64 	%fd142, %fd140, 0dBC91A62633145C00, %fd141;
	fma.rn.f64 	%fd359, %fd140, 0dB97B839A252049C0, %fd142;
	setp.ltu.f64 	%p32, %fd29, 0d41E0000000000000;
	@%p32 bra 	$L__BB0_23;
	{ // callseq 3, 0
	.param .b64 param0;
	st.param.f64 	[param0], %fd28;
	.param .align 16 .b8 retval0[16];
	call.uni (retval0), 
	__internal_trig_reduction_slowpathd, 
	(
	param0
	);
	ld.param.f64 	%fd359, [retval0];
	ld.param.b32 	%r134, [retval0+8];
	} // callseq 3
$L__BB0_23:
	add.s32 	%r135, %r134, 1;
$L__BB0_24:
	setp.neu.f64 	%p33, %fd29, 0d7FF0000000000000;
	shl.b32 	%r95, %r135, 6;
	cvt.u64.u32 	%rd6, %r95;
	and.b64  	%rd7, %rd6, 64;
	mov.u64 	%rd8, __cudart_sin_cos_coeffs;
	add.s64 	%rd9, %rd8, %rd7;
	mul.rn.f64 	%fd145, %fd359, %fd359;
	and.b32  	%r96, %r135, 1;
	setp.eq.b32 	%p34, %r96, 1;
	selp.f64 	%fd146, 0dBDA8FF8320FD8164, 0d3DE5DB65F9785EBA, %p34;
	ld.global.nc.v2.f64 	{%fd147, %fd148}, [%rd9];
	fma.rn.f64 	%fd149, %fd146, %fd145, %fd147;
	fma.rn.f64 	%fd150, %fd149, %fd145, %fd148;
	ld.global.nc.v2.f64 	{%fd151, %fd152}, [%rd9+16];
	fma.rn.f64 	%fd153, %fd150, %fd145, %fd151;
	fma.rn.f64 	%fd154, %fd153, %fd145, %fd152;
	ld.global.nc.v2.f64 	{%fd155, %fd156}, [%rd9+32];
	fma.rn.f64 	%fd157, %fd154, %fd145, %fd155;
	fma.rn.f64 	%fd158, %fd157, %fd145, %fd156;
	fma.rn.f64 	%fd159, %fd158, %fd359, %fd359;
	fma.rn.f64 	%fd160, %fd158, %fd145, 0d3FF0000000000000;
	selp.f64 	%fd161, %fd160, %fd159, %p34;
	and.b32  	%r97, %r135, 2;
	setp.eq.s32 	%p35, %r97, 0;
	mov.f64 	%fd162, 0d0000000000000000;
	sub.f64 	%fd163, %fd162, %fd161;
	selp.f64 	%fd35, %fd161, %fd163, %p35;
	@%p33 bra 	$L__BB0_26;
	mov.f64 	%fd169, 0d0000000000000000;
	mul.rn.f64 	%fd360, %fd28, %fd169;
	mov.b32 	%r136, 0;
	bra.uni 	$L__BB0_28;
$L__BB0_26:
	mul.f64 	%fd164, %fd28, 0d3FE45F306DC9C883;
	cvt.rni.s32.f64 	%r136, %fd164;
	cvt.rn.f64.s32 	%fd165, %r136;
	fma.rn.f64 	%fd166, %fd165, 0dBFF921FB54442D18, %fd28;
	fma.rn.f64 	%fd167, %fd165, 0dBC91A62633145C00, %fd166;
	fma.rn.f64 	%fd360, %fd165, 0dB97B839A252049C0, %fd167;
	setp.ltu.f64 	%p36, %fd29, 0d41E0000000000000;
	@%p36 bra 	$L__BB0_28;
	{ // callseq 4, 0
	.param .b64 param0;
	st.param.f64 	[param0], %fd28;
	.param .align 16 .b8 retval0[16];
	call.uni (retval0), 
	__internal_trig_reduction_slowpathd, 
	(
	param0
	);
	ld.param.f64 	%fd360, [retval0];
	ld.param.b32 	%r136, [retval0+8];
	} // callseq 4
$L__BB0_28:
	setp.neu.f64 	%p37, %fd29, 0d7FF0000000000000;
	shl.b32 	%r100, %r136, 6;
	cvt.u64.u32 	%rd10, %r100;
	and.b64  	%rd11, %rd10, 64;
	mov.u64 	%rd12, __cudart_sin_cos_coeffs;
	add.s64 	%rd13, %rd12, %rd11;
	mul.rn.f64 	%fd170, %fd360, %fd360;
	and.b32  	%r101, %r136, 1;
	setp.eq.b32 	%p38, %r101, 1;
	selp.f64 	%fd171, 0dBDA8FF8320FD8164, 0d3DE5DB65F9785EBA, %p38;
	ld.global.nc.v2.f64 	{%fd172, %fd173}, [%rd13];
	fma.rn.f64 	%fd174, %fd171, %fd170, %fd172;
	fma.rn.f64 	%fd175, %fd174, %fd170, %fd173;
	ld.global.nc.v2.f64 	{%fd176, %fd177}, [%rd13+16];
	fma.rn.f64 	%fd178, %fd175, %fd170, %fd176;
	fma.rn.f64 	%fd179, %fd178, %fd170, %fd177;
	ld.global.nc.v2.f64 	{%fd180, %fd181}, [%rd13+32];
	fma.rn.f64 	%fd182, %fd179, %fd170, %fd180;
	fma.rn.f64 	%fd183, %fd182, %fd170, %fd181;
	fma.rn.f64 	%fd184, %fd183, %fd360, %fd360;
	fma.rn.f64 	%fd185, %fd183, %fd170, 0d3FF0000000000000;
	selp.f64 	%fd186, %fd185, %fd184, %p38;
	and.b32  	%r102, %r136, 2;
	setp.eq.s32 	%p39, %r102, 0;
	mov.f64 	%fd187, 0d0000000000000000;
	sub.f64 	%fd188, %fd187, %fd186;
	selp.f64 	%fd189, %fd186, %fd188, %p39;
	mul.f64 	%fd190, %fd364, %fd189;
	mul.f64 	%fd191, %fd365, %fd35;
	sub.f64 	%fd40, %fd191, %fd190;
	@%p37 bra 	$L__BB0_30;
	mov.f64 	%fd197, 0d0000000000000000;
	mul.rn.f64 	%fd361, %fd28, %fd197;
	mov.b32 	%r137, 0;
	bra.uni 	$L__BB0_32;
$L__BB0_30:
	mul.f64 	%fd192, %fd28, 0d3FE45F306DC9C883;
	cvt.rni.s32.f64 	%r137, %fd192;
	cvt.rn.f64.s32 	%fd193, %r137;
	fma.rn.f64 	%fd194, %fd193, 0dBFF921FB54442D18, %fd28;
	fma.rn.f64 	%fd195, %fd193, 0dBC91A62633145C00, %fd194;
	fma.rn.f64 	%fd361, %fd193, 0dB97B839A252049C0, %fd195;
	setp.ltu.f64 	%p40, %fd29, 0d41E0000000000000;
	@%p40 bra 	$L__BB0_32;
	{ // callseq 5, 0
	.param .b64 param0;
	st.param.f64 	[param0], %fd28;
	.param .align 16 .b8 retval0[16];
	call.uni (retval0), 
	__internal_trig_reduction_slowpathd, 
	(
	param0
	);
	ld.param.f64 	%fd361, [retval0];
	ld.param.b32 	%r137, [retval0+8];
	} // callseq 5
$L__BB0_32:
	setp.neu.f64 	%p41, %fd29, 0d7FF0000000000000;
	shl.b32 	%r105, %r137, 6;
	cvt.u64.u32 	%rd14, %r105;
	and.b64  	%rd15, %rd14, 64;
	mov.u64 	%rd16, __cudart_sin_cos_coeffs;
	add.s64 	%rd17, %rd16, %rd15;
	mul.rn.f64 	%fd198, %fd361, %fd361;
	and.b32  	%r106, %r137, 1;
	setp.eq.b32 	%p42, %r106, 1;
	selp.f64 	%fd199, 0dBDA8FF8320FD8164, 0d3DE5DB65F9785EBA, %p42;
	ld.global.nc.v2.f64 	{%fd200, %fd201}, [%rd17];
	fma.rn.f64 	%fd202, %fd199, %fd198, %fd200;
	fma.rn.f64 	%fd203, %fd202, %fd198, %fd201;
	ld.global.nc.v2.f64 	{%fd204, %fd205}, [%rd17+16];
	fma.rn.f64 	%fd206, %fd203, %fd198, %fd204;
	fma.rn.f64 	%fd207, %fd206, %fd198, %fd205;
	ld.global.nc.v2.f64 	{%fd208, %fd209}, [%rd17+32];
	fma.rn.f64 	%fd210, %fd207, %fd198, %fd208;
	fma.rn.f64 	%fd211, %fd210, %fd198, %fd209;
	fma.rn.f64 	%fd212, %fd211, %fd361, %fd361;
	fma.rn.f64 	%fd213, %fd211, %fd198, 0d3FF0000000000000;
	selp.f64 	%fd214, %fd213, %fd212, %p42;
	and.b32  	%r107, %r137, 2;
	setp.eq.s32 	%p43, %r107, 0;
	mov.f64 	%fd215, 0d0000000000000000;
	sub.f64 	%fd216, %fd215, %fd214;
	selp.f64 	%fd217, %fd214, %fd216, %p43;
	mul.f64 	%fd45, %fd365, %fd217;
	@%p41 bra 	$L__BB0_34;
	mov.f64 	%fd223, 0d0000000000000000;
	mul.rn.f64 	%fd363, %fd28, %fd223;
	mov.b32 	%r139, 1;
	bra.uni 	$L__BB0_37;
$L__BB0_34:
	mul.f64 	%fd218, %fd28, 0d3FE45F306DC9C883;
	cvt.rni.s32.f64 	%r138, %fd218;
	cvt.rn.f64.s32 	%fd219, %r138;
	fma.rn.f64 	%fd220, %fd219, 0dBFF921FB54442D18, %fd28;
	fma.rn.f64 	%fd221, %fd219, 0dBC91A62633145C00, %fd220;
	fma.rn.f64 	%fd363, %fd219, 0dB97B839A252049C0, %fd221;
	setp.ltu.f64 	%p44, %fd29, 0d41E0000000000000;
	@%p44 bra 	$L__BB0_36;
	{ // callseq 6, 0
	.param .b64 param0;
	st.param.f64 	[param0], %fd28;
	.param .align 16 .b8 retval0[16];
	call.uni (retval0), 
	__internal_trig_reduction_slowpathd, 
	(
	param0
	);
	ld.param.f64 	%fd363, [retval0];
	ld.param.b32 	%r138, [retval0+8];
	} // callseq 6
$L__BB0_36:
	add.s32 	%r139, %r138, 1;
$L__BB0_37:
	shl.b32 	%r110, %r139, 6;
	cvt.u64.u32 	%rd18, %r110;
	and.b64  	%rd19, %rd18, 64;
	add.s64 	%rd21, %rd16, %rd19;
	mul.rn.f64 	%fd224, %fd363, %fd363;
	and.b32  	%r111, %r139, 1;
	setp.eq.b32 	%p45, %r111, 1;
	selp.f64 	%fd225, 0dBDA8FF8320FD8164, 0d3DE5DB65F9785EBA, %p45;
	ld.global.nc.v2.f64 	{%fd226, %fd227}, [%rd21];
	fma.rn.f64 	%fd228, %fd225, %fd224, %fd226;
	fma.rn.f64 	%fd229, %fd228, %fd224, %fd227;
	ld.global.nc.v2.f64 	{%fd230, %fd231}, [%rd21+16];
	fma.rn.f64 	%fd232, %fd229, %fd224, %fd230;
	fma.rn.f64 	%fd233, %fd232, %fd224, %fd231;
	ld.global.nc.v2.f64 	{%fd234, %fd235}, [%rd21+32];
	fma.rn.f64 	%fd236, %fd233, %fd224, %fd234;
	fma.rn.f64 	%fd237, %fd236, %fd224, %fd235;
	fma.rn.f64 	%fd238, %fd237, %fd363, %fd363;
	fma.rn.f64 	%fd239, %fd237, %fd224, 0d3FF0000000000000;
	selp.f64 	%fd240, %fd239, %fd238, %p45;
	and.b32  	%r112, %r139, 2;
	setp.eq.s32 	%p46, %r112, 0;
	mov.f64 	%fd241, 0d0000000000000000;
	sub.f64 	%fd242, %fd241, %fd240;
	selp.f64 	%fd243, %fd240, %fd242, %p46;
	fma.rn.f64 	%fd364, %fd364, %fd243, %fd45;
	mov.f64 	%fd365, %fd40;
$L__BB0_38:
	mov.f64 	%fd244, 0d3FF0000000000000;
	sub.f64 	%fd245, %fd244, %fd355;
	sqrt.rn.f64 	%fd246, %fd245;
	setp.eq.f64 	%p47, %fd11, 0d3FF0000000000000;
	selp.f64 	%fd247, 0d0000000000000000, %fd246, %p47;
	mul.f64 	%fd372, %fd247, %fd365;
	mul.f64 	%fd373, %fd11, %fd365;
	setp.eq.f64 	%p48, %fd83, 0d0000000000000000;
	@%p48 bra 	$L__BB0_58;
	mul.f64 	%fd57, %fd83, %fd3;
	abs.f64 	%fd58, %fd57;
	setp.neu.f64 	%p49, %fd58, 0d7FF0000000000000;
	@%p49 bra 	$L__BB0_41;
	mov.f64 	%fd253, 0d0000000000000000;
	mul.rn.f64 	%fd367, %fd57, %fd253;
	mov.b32 	%r141, 1;
	bra.uni 	$L__BB0_44;
$L__BB0_41:
	mul.f64 	%fd248, %fd57, 0d3FE45F306DC9C883;
	cvt.rni.s32.f64 	%r140, %fd248;
	cvt.rn.f64.s32 	%fd249, %r140;
	fma.rn.f64 	%fd250, %fd249, 0dBFF921FB54442D18, %fd57;
	fma.rn.f64 	%fd251, %fd249, 0dBC91A62633145C00, %fd250;
	fma.rn.f64 	%fd367, %fd249, 0dB97B839A252049C0, %fd251;
	setp.ltu.f64 	%p50, %fd58, 0d41E0000000000000;
	@%p50 bra 	$L__BB0_43;
	{ // callseq 7, 0
	.param .b64 param0;
	st.param.f64 	[param0], %fd57;
	.param .align 16 .b8 retval0[16];
	call.uni (retval0), 
	__internal_trig_reduction_slowpathd, 
	(
	param0
	);
	ld.param.f64 	%fd367, [retval0];
	ld.param.b32 	%r140, [retval0+8];
	} // callseq 7
$L__BB0_43:
	add.s32 	%r141, %r140, 1;
$L__BB0_44:
	setp.neu.f64 	%p51, %fd58, 0d7FF0000000000000;
	shl.b32 	%r115, %r141, 6;
	cvt.u64.u32 	%rd22, %r115;
	and.b64  	%rd23, %rd22, 64;
	mov.u64 	%rd24, __cudart_sin_cos_coeffs;
	add.s64 	%rd25, %rd24, %rd23;
	mul.rn.f64 	%fd254, %fd367, %fd367;
	and.b32  	%r116, %r141, 1;
	setp.eq.b32 	%p52, %r116, 1;
	selp.f64 	%fd255, 0dBDA8FF8320FD8164, 0d3DE5DB65F9785EBA, %p52;
	ld.global.nc.v2.f64 	{%fd256, %fd257}, [%rd25];
	fma.rn.f64 	%fd258, %fd255, %fd254, %fd256;
	fma.rn.f64 	%fd259, %fd258, %fd254, %fd257;
	ld.global.nc.v2.f64 	{%fd260, %fd261}, [%rd25+16];
	fma.rn.f64 	%fd262, %fd259, %fd254, %fd260;
	fma.rn.f64 	%fd263, %fd262, %fd254, %fd261;
	ld.global.nc.v2.f64 	{%fd264, %fd265}, [%rd25+32];
	fma.rn.f64 	%fd266, %fd263, %fd254, %fd264;
	fma.rn.f64 	%fd267, %fd266, %fd254, %fd265;
	fma.rn.f64 	%fd268, %fd267, %fd367, %fd367;
	fma.rn.f64 	%fd269, %fd267, %fd254, 0d3FF0000000000000;
	selp.f64 	%fd270, %fd269, %fd268, %p52;
	and.b32  	%r117, %r141, 2;
	setp.eq.s32 	%p53, %r117, 0;
	mov.f64 	%fd271, 0d0000000000000000;
	sub.f64 	%fd272, %fd271, %fd270;
	selp.f64 	%fd64, %fd270, %fd272, %p53;
	@%p51 bra 	$L__BB0_46;
	mov.f64 	%fd278, 0d0000000000000000;
	mul.rn.f64 	%fd368, %fd57, %fd278;
	mov.b32 	%r142, 0;
	bra.uni 	$L__BB0_48;
$L__BB0_46:
	mul.f64 	%fd273, %fd57, 0d3FE45F306DC9C883;
	cvt.rni.s32.f64 	%r142, %fd273;
	cvt.rn.f64.s32 	%fd274, %r142;
	fma.rn.f64 	%fd275, %fd274, 0dBFF921FB54442D18, %fd57;
	fma.rn.f64 	%fd276, %fd274, 0dBC91A62633145C00, %fd275;
	fma.rn.f64 	%fd368, %fd274, 0dB97B839A252049C0, %fd276;
	setp.ltu.f64 	%p54, %fd58, 0d41E0000000000000;
	@%p54 bra 	$L__BB0_48;
	{ // callseq 8, 0
	.param .b64 param0;
	st.param.f64 	[param0], %fd57;
	.param .align 16 .b8 retval0[16];
	call.uni (retval0), 
	__internal_trig_reduction_slowpathd, 
	(
	param0
	);
	ld.param.f64 	%fd368, [retval0];
	ld.param.b32 	%r142, [retval0+8];
	} // callseq 8
$L__BB0_48:
	setp.neu.f64 	%p55, %fd58, 0d7FF0000000000000;
	shl.b32 	%r120, %r142, 6;
	cvt.u64.u32 	%rd26, %r120;
	and.b64  	%rd27, %rd26, 64;
	add.s64 	%rd29, %rd24, %rd27;
	mul.rn.f64 	%fd279, %fd368, %fd368;
	and.b32  	%r121, %r142, 1;
	setp.eq.b32 	%p56, %r121, 1;
	selp.f64 	%fd280, 0dBDA8FF8320FD8164, 0d3DE5DB65F9785EBA, %p56;
	ld.global.nc.v2.f64 	{%fd281, %fd282}, [%rd29];
	fma.rn.f64 	%fd283, %fd280, %fd279, %fd281;
	fma.rn.f64 	%fd284, %fd283, %fd279, %fd282;
	ld.global.nc.v2.f64 	{%fd285, %fd286}, [%rd29+16];
	fma.rn.f64 	%fd287, %fd284, %fd279, %fd285;
	fma.rn.f64 	%fd288, %fd287, %fd279, %fd286;
	ld.global.nc.v2.f64 	{%fd289, %fd290}, [%rd29+32];
	fma.rn.f64 	%fd291, %fd288, %fd279, %fd289;
	fma.rn.f64 	%fd292, %fd291, %fd279, %fd290;
	fma.rn.f64 	%fd293, %fd292, %fd368, %fd368;
	fma.rn.f64 	%fd294, %fd292, %fd279, 0d3FF0000000000000;
	selp.f64 	%fd295, %fd294, %fd293, %p56;
	and.b32  	%r122, %r142, 2;
	setp.eq.s32 	%p57, %r122, 0;
	mov.f64 	%fd296, 0d0000000000000000;
	sub.f64 	%fd297, %fd296, %fd295;
	selp.f64 	%fd298, %fd295, %fd297, %p57;
	mul.f64 	%fd299, %fd373, %fd298;
	mul.f64 	%fd300, %fd372, %fd64;
	sub.f64 	%fd69, %fd300, %fd299;
	@%p55 bra 	$L__BB0_50;
	mov.f64 	%fd306, 0d0000000000000000;
	mul.rn.f64 	%fd369, %fd57, %fd306;
	mov.b32 	%r143, 0;
	bra.uni 	$L__BB0_52;
$L__BB0_50:
	mul.f64 	%fd301, %fd57, 0d3FE45F306DC9C883;
	cvt.rni.s32.f64 	%r143, %fd301;
	cvt.rn.f64.s32 	%fd302, %r143;
	fma.rn.f64 	%fd303, %fd302, 0dBFF921FB54442D18, %fd57;
	fma.rn.f64 	%fd304, %fd302, 0dBC91A62633145C00, %fd303;
	fma.rn.f64 	%fd369, %fd302, 0dB97B839A252049C0, %fd304;
	setp.ltu.f64 	%p58, %fd58, 0d41E0000000000000;
	@%p58 bra 	$L__BB0_52;
	{ // callseq 9, 0
	.param .b64 param0;
	st.param.f64 	[param0], %fd57;
	.param .align 16 .b8 retval0[16];
	call.uni (retval0), 
	__internal_trig_reduction_slowpathd, 
	(
	param0
	);
	ld.param.f64 	%fd369, [retval0];
	ld.param.b32 	%r143, [retval0+8];
	} // callseq 9
$L__BB0_52:
	setp.neu.f64 	%p59, %fd58, 0d7FF0000000000000;
	shl.b32 	%r125, %r143, 6;
	cvt.u64.u32 	%rd30, %r125;
	and.b64  	%rd31, %rd30, 64;
	add.s64 	%rd33, %rd24, %rd31;
	mul.rn.f64 	%fd307, %fd369, %fd369;
	and.b32  	%r126, %r143, 1;
	setp.eq.b32 	%p60, %r126, 1;
	selp.f64 	%fd308, 0dBDA8FF8320FD8164, 0d3DE5DB65F9785EBA, %p60;
	ld.global.nc.v2.f64 	{%fd309, %fd310}, [%rd33];
	fma.rn.f64 	%fd311, %fd308, %fd307, %fd309;
	fma.rn.f64 	%fd312, %fd311, %fd307, %fd310;
	ld.global.nc.v2.f64 	{%fd313, %fd314}, [%rd33+16];
	fma.rn.f64 	%fd315, %fd312, %fd307, %fd313;
	fma.rn.f64 	%fd316, %fd315, %fd307, %fd314;
	ld.global.nc.v2.f64 	{%fd317, %fd318}, [%rd33+32];
	fma.rn.f64 	%fd319, %fd316, %fd307, %fd317;
	fma.rn.f64 	%fd320, %fd319, %fd307, %fd318;
	fma.rn.f64 	%fd321, %fd320, %fd369, %fd369;
	fma.rn.f64 	%fd322, %fd320, %fd307, 0d3FF0000000000000;
	selp.f64 	%fd323, %fd322, %fd321, %p60;
	and.b32  	%r127, %r143, 2;
	setp.eq.s32 	%p61, %r127, 0;
	mov.f64 	%fd324, 0d0000000000000000;
	sub.f64 	%fd325, %fd324, %fd323;
	selp.f64 	%fd326, %fd323, %fd325, %p61;
	mul.f64 	%fd74, %fd372, %fd326;
	@%p59 bra 	$L__BB0_54;
	mov.f64 	%fd332, 0d0000000000000000;
	mul.rn.f64 	%fd371, %fd57, %fd332;
	mov.b32 	%r145, 1;
	bra.uni 	$L__BB0_57;
$L__BB0_54:
	mul.f64 	%fd327, %fd57, 0d3FE45F306DC9C883;
	cvt.rni.s32.f64 	%r144, %fd327;
	cvt.rn.f64.s32 	%fd328, %r144;
	fma.rn.f64 	%fd329, %fd328, 0dBFF921FB54442D18, %fd57;
	fma.rn.f64 	%fd330, %fd328, 0dBC91A62633145C00, %fd329;
	fma.rn.f64 	%fd371, %fd328, 0dB97B839A252049C0, %fd330;
	setp.ltu.f64 	%p62, %fd58, 0d41E0000000000000;
	@%p62 bra 	$L__BB0_56;
	{ // callseq 10, 0
	.param .b64 param0;
	st.param.f64 	[param0], %fd57;
	.param .align 16 .b8 retval0[16];
	call.uni (retval0), 
	__internal_trig_reduction_slowpathd, 
	(
	param0
	);
	ld.param.f64 	%fd371, [retval0];
	ld.param.b32 	%r144, [retval0+8];
	} // callseq 10
$L__BB0_56:
	add.s32 	%r145, %r144, 1;
$L__BB0_57:
	shl.b32 	%r130, %r145, 6;
	cvt.u64.u32 	%rd34, %r130;
	and.b64  	%rd35, %rd34, 64;
	add.s64 	%rd37, %rd24, %rd35;
	mul.rn.f64 	%fd333, %fd371, %fd371;
	and.b32  	%r131, %r145, 1;
	setp.eq.b32 	%p63, %r131, 1;
	selp.f64 	%fd334, 0dBDA8FF8320FD8164, 0d3DE5DB65F9785EBA, %p63;
	ld.global.nc.v2.f64 	{%fd335, %fd336}, [%rd37];
	fma.rn.f64 	%fd337, %fd334, %fd333, %fd335;
	fma.rn.f64 	%fd338, %fd337, %fd333, %fd336;
	ld.global.nc.v2.f64 	{%fd339, %fd340}, [%rd37+16];
	fma.rn.f64 	%fd341, %fd338, %fd333, %fd339;
	fma.rn.f64 	%fd342, %fd341, %fd333, %fd340;
	ld.global.nc.v2.f64 	{%fd343, %fd344}, [%rd37+32];
	fma.rn.f64 	%fd345, %fd342, %fd333, %fd343;
	fma.rn.f64 	%fd346, %fd345, %fd333, %fd344;
	fma.rn.f64 	%fd347, %fd346, %fd371, %fd371;
	fma.rn.f64 	%fd348, %fd346, %fd333, 0d3FF0000000000000;
	selp.f64 	%fd349, %fd348, %fd347, %p63;
	and.b32  	%r132, %r145, 2;
	setp.eq.s32 	%p64, %r132, 0;
	mov.f64 	%fd350, 0d0000000000000000;
	sub.f64 	%fd351, %fd350, %fd349;
	selp.f64 	%fd352, %fd349, %fd351, %p64;
	fma.rn.f64 	%fd373, %fd373, %fd352, %fd74;
	mov.f64 	%fd372, %fd69;
$L__BB0_58:
	ld.param.u64 	%rd41, [func_param_0];
	cvta.to.global.u64 	%rd38, %rd41;
	mul.wide.s32 	%rd39, %r4, 24;
	add.s64 	%rd40, %rd38, %rd39;
	st.global.f64 	[%rd40], %fd372;
	st.global.f64 	[%rd40+8], %fd373;
	st.global.f64 	[%rd40+16], %fd364;
	ret;

}
.func  (.param .align 16 .b8 func_retval0[16]) __internal_trig_reduction_slowpathd(
	.param .b64 __internal_trig_reduction_slowpathd_param_0
)
{
	.local .align 8 .b8 	__local_depot1[40];
	.reg .b64 	%SP;
	.reg .b64 	%SPL;
	.reg .pred 	%p<10>;
	.reg .b32 	%r<47>;
	.reg .b64 	%rd<74>;
	.reg .b64 	%fd<5>;

	mov.u64 	%SPL, __local_depot1;
	ld.param.f64 	%fd4, [__internal_trig_reduction_slowpathd_param_0];
	add.u64 	%rd1, %SPL, 0;
	{
	.reg .b32 %temp; 
	mov.b64 	{%temp, %r1}, %fd4;
	}
	shr.u32 	%r2, %r1, 20;
	and.b32  	%r3, %r2, 2047;
	setp.eq.s32 	%p1, %r3, 2047;
	mov.b32 	%r46, 0;
	@%p1 bra 	$L__BB1_9;
	add.s32 	%r20, %r3, -1024;
	mov.b64 	%rd20, %fd4;
	shl.b64 	%rd2, %rd20, 11;
	shr.u32 	%r4, %r20, 6;
	sub.s32 	%r45, 15, %r4;
	sub.s32 	%r21, 19, %r4;
	setp.lt.u32 	%p2, %r20, 128;
	selp.b32 	%r6, 18, %r21, %p2;
	setp.ge.s32 	%p3, %r45, %r6;
	mov.b64 	%rd70, 0;
	@%p3 bra 	$L__BB1_4;
	add.s32 	%r23, %r6, %r4;
	neg.s32 	%r43, %r23;
	or.b64  	%rd3, %rd2, -9223372036854775808;
	mov.b64 	%rd70, 0;
	mov.b32 	%r42, 0;
	mov.u64 	%rd25, __cudart_i2opi_d;
	mov.u32 	%r44, %r45;
$L__BB1_3:
	.pragma "nounroll";
	mul.wide.s32 	%rd22, %r42, 8;
	add.s64 	%rd23, %rd1, %rd22;
	mul.wide.s32 	%rd24, %r44, 8;
	add.s64 	%rd26, %rd25, %rd24;
	ld.global.nc.u64 	%rd27, [%rd26];
	{
	.reg .u32 %r0, %r1, %r2, %r3, %alo, %ahi, %blo, %bhi, %clo, %chi;
	mov.b64 	{%alo,%ahi}, %rd27;
	mov.b64 	{%blo,%bhi}, %rd3;
	mov.b64 	{%clo,%chi}, %rd70;
	mad.lo.cc.u32 	%r0, %alo, %blo, %clo;
	madc.hi.cc.u32 	%r1, %alo, %blo, %chi;
	madc.hi.u32 	%r2, %alo, %bhi, 0;
	mad.lo.cc.u32 	%r1, %alo, %bhi, %r1;
	madc.hi.cc.u32 	%r2, %ahi, %blo, %r2;
	madc.hi.u32 	%r3, %ahi, %bhi, 0;
	mad.lo.cc.u32 	%r1, %ahi, %blo, %r1;
	madc.lo.cc.u32 	%r2, %ahi, %bhi, %r2;
	addc.u32 	%r3, %r3, 0;
	mov.b64 	%rd28, {%r0,%r1};
	mov.b64 	%rd70, {%r2,%r3};
	}
	st.local.u64 	[%rd23], %rd28;
	add.s32 	%r44, %r44, 1;
	add.s32 	%r43, %r43, 1;
	add.s32 	%r42, %r42, 1;
	setp.ne.s32 	%p4, %r43, -15;
	mov.u32 	%r45, %r6;
	@%p4 bra 	$L__BB1_3;
$L__BB1_4:
	cvt.s64.s32 	%rd29, %r45;
	cvt.u64.u32 	%rd30, %r4;
	add.s64 	%rd31, %rd30, %rd29;
	shl.b64 	%rd32, %rd31, 3;
	add.s64 	%rd33, %rd1, %rd32;
	st.local.u64 	[%rd33+-120], %rd70;
	and.b32  	%r15, %r2, 63;
	ld.local.u64 	%rd72, [%rd1+16];
	ld.local.u64 	%rd71, [%rd1+24];
	setp.eq.s32 	%p5, %r15, 0;
	@%p5 bra 	$L__BB1_6;
	shl.b64 	%rd34, %rd71, %r15;
	shr.u64 	%rd35, %rd72, 1;
	xor.b32  	%r24, %r15, 63;
	shr.u64 	%rd36, %rd35, %r24;
	or.b64  	%rd71, %rd34, %rd36;
	ld.local.u64 	%rd37, [%rd1+8];
	shl.b64 	%rd38, %rd72, %r15;
	shr.u64 	%rd39, %rd37, 1;
	shr.u64 	%rd40, %rd39, %r24;
	or.b64  	%rd72, %rd38, %rd40;
$L__BB1_6:
	and.b32  	%r25, %r1, -2147483648;
	shr.u64 	%rd41, %rd71, 62;
	cvt.u32.u64 	%r26, %rd41;
	mov.b64 	{%r27, %r28}, %rd71;
	mov.b64 	{%r29, %r30}, %rd72;
	shf.l.wrap.b32 	%r31, %r30, %r27, 2;
	shf.l.wrap.b32 	%r32, %r27, %r28, 2;
	mov.b64 	%rd42, {%r31, %r32};
	shl.b64 	%rd43, %rd72, 2;
	shr.u64 	%rd44, %rd42, 63;
	cvt.u32.u64 	%r33, %rd44;
	add.s32 	%r34, %r33, %r26;
	setp.eq.s32 	%p6, %r25, 0;
	neg.s32 	%r35, %r34;
	selp.b32 	%r46, %r34, %r35, %p6;
	setp.gt.s64 	%p7, %rd42, -1;
	mov.b64 	%rd45, 0;
	{
	.reg .u32 %r0, %r1, %r2, %r3, %a0, %a1, %a2, %a3, %b0, %b1, %b2, %b3;
	mov.b64 	{%a0,%a1}, %rd45;
	mov.b64 	{%a2,%a3}, %rd45;
	mov.b64 	{%b0,%b1}, %rd43;
	mov.b64 	{%b2,%b3}, %rd42;
	sub.cc.u32 	%r0, %a0, %b0;
	subc.cc.u32 	%r1, %a1, %b1;
	subc.cc.u32 	%r2, %a2, %b2;
	subc.u32 	%r3, %a3, %b3;
	mov.b64 	%rd46, {%r0,%r1};
	mov.b64 	%rd47, {%r2,%r3};
	}
	xor.b32  	%r36, %r25, -2147483648;
	selp.b64 	%rd73, %rd42, %rd47, %p7;
	selp.b64 	%rd14, %rd43, %rd46, %p7;
	selp.b32 	%r17, %r25, %r36, %p7;
	clz.b64 	%r37, %rd73;
	cvt.u64.u32 	%rd15, %r37;
	setp.eq.s32 	%p8, %r37, 0;
	@%p8 bra 	$L__BB1_8;
	cvt.u32.u64 	%r38, %rd15;
	and.b32  	%r39, %r38, 63;
	shl.b64 	%rd48, %rd73, %r39;
	shr.u64 	%rd49, %rd14, 1;
	not.b32 	%r40, %r38;
	and.b32  	%r41, %r40, 63;
	shr.u64 	%rd50, %rd49, %r41;
	or.b64  	%rd73, %rd48, %rd50;
$L__BB1_8:
	mov.b64 	%rd51, -3958705157555305931;
	{
	.reg .u32 %r0, %r1, %r2, %r3, %alo, %ahi, %blo, %bhi;
	mov.b64 	{%alo,%ahi}, %rd73;
	mov.b64 	{%blo,%bhi}, %rd51;
	mul.lo.u32 	%r0, %alo, %blo;
	mul.hi.u32 	%r1, %alo, %blo;
	mad.lo.cc.u32 	%r1, %alo, %bhi, %r1;
	madc.hi.u32 	%r2, %alo, %bhi, 0;
	mad.lo.cc.u32 	%r1, %ahi, %blo, %r1;
	madc.hi.cc.u32 	%r2, %ahi, %blo, %r2;
	madc.hi.u32 	%r3, %ahi, %bhi, 0;
	mad.lo.cc.u32 	%r2, %ahi, %bhi, %r2;
	addc.u32 	%r3, %r3, 0;
	mov.b64 	%rd52, {%r0,%r1};
	mov.b64 	%rd53, {%r2,%r3};
	}
	setp.gt.s64 	%p9, %rd53, 0;
	{
	.reg .u32 %r0, %r1, %r2, %r3, %a0, %a1, %a2, %a3, %b0, %b1, %b2, %b3;
	mov.b64 	{%a0,%a1}, %rd52;
	mov.b64 	{%a2,%a3}, %rd53;
	mov.b64 	{%b0,%b1}, %rd52;
	mov.b64 	{%b2,%b3}, %rd53;
	add.cc.u32 	%r0, %a0, %b0;
	addc.cc.u32 	%r1, %a1, %b1;
	addc.cc.u32 	%r2, %a2, %b2;
	addc.u32 	%r3, %a3, %b3;
	mov.b64 	%rd54, {%r0,%r1};
	mov.b64 	%rd55, {%r2,%r3};
	}
	selp.b64 	%rd56, %rd55, %rd53, %p9;
	selp.s64 	%rd57, -1, 0, %p9;
	sub.s64 	%rd58, %rd57, %rd15;
	cvt.u64.u32 	%rd59, %r17;
	shl.b64 	%rd60, %rd59, 32;
	add.s64 	%rd61, %rd56, 1;
	shr.u64 	%rd62, %rd61, 10;
	add.s64 	%rd63, %rd62, 1;
	shr.u64 	%rd64, %rd63, 1;
	shl.b64 	%rd65, %rd58, 52;
	add.s64 	%rd66, %rd65, %rd64;
	add.s64 	%rd67, %rd66, 4602678819172646912;
	or.b64  	%rd68, %rd67, %rd60;
	mov.b64 	%fd4, %rd68;
$L__BB1_9:
	st.param.f64 	[func_retval0], %fd4;
	st.param.b32 	[func_retval0+8], %r46;
	ret;

}
.func  (.param .b64 func_retval0) __internal_accurate_pow(
	.param .b64 __internal_accurate_pow_param_0
)
{
	.reg .pred 	%p<8>;
	.reg .b32 	%r<49>;
	.reg .b32 	%f<3>;
	.reg .b64 	%fd<109>;

	ld.param.f64 	%fd10, [__internal_accurate_pow_param_0];
	{
	.reg .b32 %temp; 
	mov.b64 	{%temp, %r46}, %fd10;
	}
	{
	.reg .b32 %temp; 
	mov.b64 	{%r45, %temp}, %fd10;
	}
	shr.u32 	%r47, %r46, 20;
	setp.gt.u32 	%p1, %r46, 1048575;
	@%p1 bra 	$L__BB2_2;
	mul.f64 	%fd11, %fd10, 0d4350000000000000;
	{
	.reg .b32 %temp; 
	mov.b64 	{%temp, %r46}, %fd11;
	}
	{
	.reg .b32 %temp; 
	mov.b64 	{%r45, %temp}, %fd11;
	}
	shr.u32 	%r16, %r46, 20;
	add.s32 	%r47, %r16, -54;
$L__BB2_2:
	add.s32 	%r48, %r47, -1023;
	and.b32  	%r17, %r46, -2146435073;
	or.b32  	%r18, %r17, 1072693248;
	mov.b64 	%fd107, {%r45, %r18};
	setp.lt.u32 	%p2, %r18, 1073127583;
	@%p2 bra 	$L__BB2_4;
	{
	.reg .b32 %temp; 
	mov.b64 	{%r19, %temp}, %fd107;
	}
	{
	.reg .b32 %temp; 
	mov.b64 	{%temp, %r20}, %fd107;
	}
	add.s32 	%r21, %r20, -1048576;
	mov.b64 	%fd107, {%r19, %r21};
	add.s32 	%r48, %r47, -1022;
$L__BB2_4:
	add.f64 	%fd12, %fd107, 0dBFF0000000000000;
	add.f64 	%fd13, %fd107, 0d3FF0000000000000;
	rcp.approx.ftz.f64 	%fd14, %fd13;
	neg.f64 	%fd15, %fd13;
	fma.rn.f64 	%fd16, %fd15, %fd14, 0d3FF0000000000000;
	fma.rn.f64 	%fd17, %fd16, %fd16, %fd16;
	fma.rn.f64 	%fd18, %fd17, %fd14, %fd14;
	mul.f64 	%fd19, %fd12, %fd18;
	fma.rn.f64 	%fd20, %fd12, %fd18, %fd19;
	mul.f64 	%fd21, %fd20, %fd20;
	fma.rn.f64 	%fd22, %fd21, 0d3EB0F5FF7D2CAFE2, 0d3ED0F5D241AD3B5A;
	fma.rn.f64 	%fd23, %fd22, %fd21, 0d3EF3B20A75488A3F;
	fma.rn.f64 	%fd24, %fd23, %fd21, 0d3F1745CDE4FAECD5;
	fma.rn.f64 	%fd25, %fd24, %fd21, 0d3F3C71C7258A578B;
	fma.rn.f64 	%fd26, %fd25, %fd21, 0d3F6249249242B910;
	fma.rn.f64 	%fd27, %fd26, %fd21, 0d3F89999999999DFB;
	sub.f64 	%fd28, %fd12, %fd20;
	add.f64 	%fd29, %fd28, %fd28;
	neg.f64 	%fd30, %fd20;
	fma.rn.f64 	%fd31, %fd30, %fd12, %fd29;
	mul.f64 	%fd32, %fd18, %fd31;
	fma.rn.f64 	%fd33, %fd21, %fd27, 0d3FB5555555555555;
	mov.f64 	%fd34, 0d3FB5555555555555;
	sub.f64 	%fd35, %fd34, %fd33;
	fma.rn.f64 	%fd36, %fd21, %fd27, %fd35;
	add.f64 	%fd37, %fd36, 0dBC46A4CB00B9E7B0;
	add.f64 	%fd38, %fd33, %fd37;
	sub.f64 	%fd39, %fd33, %fd38;
	add.f64 	%fd40, %fd37, %fd39;
	mul.rn.f64 	%fd41, %fd20, %fd20;
	neg.f64 	%fd42, %fd41;
	fma.rn.f64 	%fd43, %fd20, %fd20, %fd42;
	{
	.reg .b32 %temp; 
	mov.b64 	{%r22, %temp}, %fd32;
	}
	{
	.reg .b32 %temp; 
	mov.b64 	{%temp, %r23}, %fd32;
	}
	add.s32 	%r24, %r23, 1048576;
	mov.b64 	%fd44, {%r22, %r24};
	fma.rn.f64 	%fd45, %fd20, %fd44, %fd43;
	mul.rn.f64 	%fd46, %fd41, %fd20;
	neg.f64 	%fd47, %fd46;
	fma.rn.f64 	%fd48, %fd41, %fd20, %fd47;
	fma.rn.f64 	%fd49, %fd41, %fd32, %fd48;
	fma.rn.f64 	%fd50, %fd45, %fd20, %fd49;
	mul.rn.f64 	%fd51, %fd38, %fd46;
	neg.f64 	%fd52, %fd51;
	fma.rn.f64 	%fd53, %fd38, %fd46, %fd52;
	fma.rn.f64 	%fd54, %fd38, %fd50, %fd53;
	fma.rn.f64 	%fd55, %fd40, %fd46, %fd54;
	add.f64 	%fd56, %fd51, %fd55;
	sub.f64 	%fd57, %fd51, %fd56;
	add.f64 	%fd58, %fd55, %fd57;
	add.f64 	%fd59, %fd20, %fd56;
	sub.f64 	%fd60, %fd20, %fd59;
	add.f64 	%fd61, %fd56, %fd60;
	add.f64 	%fd62, %fd58, %fd61;
	add.f64 	%fd63, %fd32, %fd62;
	add.f64 	%fd64, %fd59, %fd63;
	sub.f64 	%fd65, %fd59, %fd64;
	add.f64 	%fd66, %fd63, %fd65;
	xor.b32  	%r25, %r48, -2147483648;
	mov.b32 	%r26, 1127219200;
	mov.b64 	%fd67, {%r25, %r26};
	mov.b32 	%r27, -2147483648;
	mov.b64 	%fd68, {%r27, %r26};
	sub.f64 	%fd69, %fd67, %fd68;
	fma.rn.f64 	%fd70, %fd69, 0d3FE62E42FEFA39EF, %fd64;
	fma.rn.f64 	%fd71, %fd69, 0dBFE62E42FEFA39EF, %fd70;
	sub.f64 	%fd72, %fd71, %fd64;
	sub.f64 	%fd73, %fd66, %fd72;
	fma.rn.f64 	%fd74, %fd69, 0d3C7ABC9E3B39803F, %fd73;
	add.f64 	%fd75, %fd70, %fd74;
	sub.f64 	%fd76, %fd70, %fd75;
	add.f64 	%fd77, %fd74, %fd76;
	mov.f64 	%fd78, 0d4000000000000000;
	{
	.reg .b32 %temp; 
	mov.b64 	{%temp, %r28}, %fd78;
	}
	{
	.reg .b32 %temp; 
	mov.b64 	{%r29, %temp}, %fd78;
	}
	shl.b32 	%r30, %r28, 1;
	setp.gt.u32 	%p3, %r30, -33554433;
	and.b32  	%r31, %r28, -15728641;
	selp.b32 	%r32, %r31, %r28, %p3;
	mov.b64 	%fd79, {%r29, %r32};
	mul.rn.f64 	%fd80, %fd75, %fd79;
	neg.f64 	%fd81, %fd80;
	fma.rn.f64 	%fd82, %fd75, %fd79, %fd81;
	fma.rn.f64 	%fd83, %fd77, %fd79, %fd82;
	add.f64 	%fd4, %fd80, %fd83;
	sub.f64 	%fd84, %fd80, %fd4;
	add.f64 	%fd5, %fd83, %fd84;
	fma.rn.f64 	%fd85, %fd4, 0d3FF71547652B82FE, 0d4338000000000000;
	{
	.reg .b32 %temp; 
	mov.b64 	{%r13, %temp}, %fd85;
	}
	mov.f64 	%fd86, 0dC338000000000000;
	add.rn.f64 	%fd87, %fd85, %fd86;
	fma.rn.f64 	%fd88, %fd87, 0dBFE62E42FEFA39EF, %fd4;
	fma.rn.f64 	%fd89, %fd87, 0dBC7ABC9E3B39803F, %fd88;
	fma.rn.f64 	%fd90, %fd89, 0d3E5ADE1569CE2BDF, 0d3E928AF3FCA213EA;
	fma.rn.f64 	%fd91, %fd90, %fd89, 0d3EC71DEE62401315;
	fma.rn.f64 	%fd92, %fd91, %fd89, 0d3EFA01997C89EB71;
	fma.rn.f64 	%fd93, %fd92, %fd89, 0d3F2A01A014761F65;
	fma.rn.f64 	%fd94, %fd93, %fd89, 0d3F56C16C1852B7AF;
	fma.rn.f64 	%fd95, %fd94, %fd89, 0d3F81111111122322;
	fma.rn.f64 	%fd96, %fd95, %fd89, 0d3FA55555555502A1;
	fma.rn.f64 	%fd97, %fd96, %fd89, 0d3FC5555555555511;
	fma.rn.f64 	%fd98, %fd97, %fd89, 0d3FE000000000000B;
	fma.rn.f64 	%fd99, %fd98, %fd89, 0d3FF0000000000000;
	fma.rn.f64 	%fd100, %fd99, %fd89, 0d3FF0000000000000;
	{
	.reg .b32 %temp; 
	mov.b64 	{%r14, %temp}, %fd100;
	}
	{
	.reg .b32 %temp; 
	mov.b64 	{%temp, %r15}, %fd100;
	}
	shl.b32 	%r33, %r13, 20;
	add.s32 	%r34, %r33, %r15;
	mov.b64 	%fd108, {%r14, %r34};
	{
	.reg .b32 %temp; 
	mov.b64 	{%temp, %r35}, %fd4;
	}
	mov.b32 	%f2, %r35;
	abs.f32 	%f1, %f2;
	setp.lt.f32 	%p4, %f1, 0f4086232B;
	@%p4 bra 	$L__BB2_7;
	setp.lt.f64 	%p5, %fd4, 0d0000000000000000;
	add.f64 	%fd101, %fd4, 0d7FF0000000000000;
	selp.f64 	%fd108, 0d0000000000000000, %fd101, %p5;
	setp.geu.f32 	%p6, %f1, 0f40874800;
	@%p6 bra 	$L__BB2_7;
	shr.u32 	%r36, %r13, 31;
	add.s32 	%r37, %r13, %r36;
	shr.s32 	%r38, %r37, 1;
	shl.b32 	%r39, %r38, 20;
	add.s32 	%r40, %r15, %r39;
	mov.b64 	%fd102, {%r14, %r40};
	sub.s32 	%r41, %r13, %r38;
	shl.b32 	%r42, %r41, 20;
	add.s32 	%r43, %r42, 1072693248;
	mov.b32 	%r44, 0;
	mov.b64 	%fd103, {%r44, %r43};
	mul.f64 	%fd108, %fd103, %fd102;
$L__BB2_7:
	abs.f64 	%fd104, %fd108;
	setp.eq.f64 	%p7, %fd104, 0d7FF0000000000000;
	fma.rn.f64 	%fd105, %fd108, %fd5, %fd108;
	selp.f64 	%fd106, %fd108, %fd105, %p7;
	st.param.f64 	[func_retval0], %fd106;
	ret;

}


// ===== COMPILED SASS (sm_100) =====

	.target	sm_100

	.elftype	@"ET_EXEC"


//--------------------- .note.nv.tkinfo           --------------------------
	.section	.note.nv.tkinfo,"",@"SHT_NOTE"
	.sectionflags	@"SHF_NOTE_NV_TKINFO"
	.tkinfo
        /*0018*/ 	.word	0x00000002
        /*0030*/ 	.string	""
        /*0030*/ 	.string	"ptxas"
        /*0030*/ 	.string	"Cuda compilation tools, release 13.0, V13.0.88"
        /*0030*/ 	.string	"Build cuda_13.0.r13.0/compiler.36424714_0"
        /*0030*/ 	.string	"-arch sm_100 -m 64 "



//--------------------- .note.nv.cuinfo           --------------------------
	.section	.note.nv.cuinfo,"",@"SHT_NOTE"
	.sectionflags	@"SHF_NOTE_NV_CUINFO"
        /*0018*/ 	.short	0x0002
        /*001a*/ 	.short	0x0064
        /*001c*/ 	.short	0x0082
	.zero		2


//--------------------- .nv.info                  --------------------------
	.section	.nv.info,"",@"SHT_CUDA_INFO"
	.align	4


	//----- nvinfo : EIATTR_REGCOUNT
	.align		4
        /*0000*/ 	.byte	0x04, 0x2f
        /*0002*/ 	.short	(.L_5 - .L_4)
	.align		4
.L_4:
        /*0004*/ 	.word	index@(func)
        /*0008*/ 	.word	0x00000026


	//----- nvinfo : EIATTR_FRAME_SIZE
	.align		4
.L_5:
        /*000c*/ 	.byte	0x04, 0x11
        /*000e*/ 	.short	(.L_7 - .L_6)
	.align		4
.L_6:
        /*0010*/ 	.word	index@($func$__internal_trig_reduction_slowpathd)
        /*0014*/ 	.word	0x00000028


	//----- nvinfo : EIATTR_FRAME_SIZE
	.align		4
.L_7:
        /*0018*/ 	.byte	0x04, 0x11
        /*001a*/ 	.short	(.L_9 - .L_8)
	.align		4
.L_8:
        /*001c*/ 	.word	index@($func$__internal_accurate_pow)
        /*0020*/ 	.word	0x00000028


	//----- nvinfo : EIATTR_FRAME_SIZE
	.align		4
.L_9:
        /*0024*/ 	.byte	0x04, 0x11
        /*0026*/ 	.short	(.L_11 - .L_10)
	.align		4
.L_10:
        /*0028*/ 	.word	index@($__internal_1_$__cuda_sm20_dsqrt_rn_f64_mediumpath_v1)
        /*002c*/ 	.word	0x00000028


	//----- nvinfo : EIATTR_FRAME_SIZE
	.align		4
.L_11:
        /*0030*/ 	.byte	0x04, 0x11
        /*0032*/ 	.short	(.L_13 - .L_12)
	.align		4
.L_12:
        /*0034*/ 	.word	index@($__internal_0_$__cuda_sm20_div_rn_f64_full)
        /*0038*/ 	.word	0x00000028


	//----- nvinfo : EIATTR_FRAME_SIZE
	.align		4
.L_13:
        /*003c*/ 	.byte	0x04, 0x11
        /*003e*/ 	.short	(.L_15 - .L_14)
	.align		4
.L_14:
        /*0040*/ 	.word	index@(func)
        /*0044*/ 	.word	0x00000028


	//----- nvinfo : EIATTR_MIN_STACK_SIZE
	.align		4
.L_15:
        /*0048*/ 	.byte	0x04, 0x12
        /*004a*/ 	.short	(.L_17 - .L_16)
	.align		4
.L_16:
        /*004c*/ 	.word	index@(func)
        /*0050*/ 	.word	0x00000028
.L_17:


//--------------------- .nv.compat                --------------------------
	.section	.nv.compat,"",@"SHT_CUDA_COMPAT_INFO"
	.align	4
        /*0000*/ 	.byte	0x02, 0x09, 0x00, 0x00, 0x02, 0x02, 0x01, 0x00, 0x02, 0x05, 0x05, 0x00, 0x03, 0x07, 0x01, 0x01
        /*0010*/ 	.byte	0x02, 0x03, 0x00, 0x00, 0x02, 0x06, 0x01, 0x00, 0x04, 0x0b, 0x08, 0x00, 0x01, 0x00, 0x00, 0x00
        /*0020*/ 	.byte	0x00, 0x00, 0x00, 0x00


//--------------------- .nv.info.func             --------------------------
	.section	.nv.info.func,"",@"SHT_CUDA_INFO"
	.sectionflags	@""
	.align	4


	//----- nvinfo : EIATTR_CUDA_API_VERSION
	.align		4
        /*0000*/ 	.byte	0x04, 0x37
        /*0002*/ 	.short	(.L_19 - .L_18)
.L_18:
        /*0004*/ 	.word	0x00000082


	//----- nvinfo : EIATTR_KPARAM_INFO
	.align		4
.L_19:
        /*0008*/ 	.byte	0x04, 0x17
        /*000a*/ 	.short	(.L_21 - .L_20)
.L_20:
        /*000c*/ 	.word	0x00000000
        /*0010*/ 	.short	0x0002
        /*0012*/ 	.short	0x0010
        /*0014*/ 	.byte	0x00, 0xf0, 0x41, 0x00


	//----- nvinfo : EIATTR_KPARAM_INFO
	.align		4
.L_21:
        /*0018*/ 	.byte	0x04, 0x17
        /*001a*/ 	.short	(.L_23 - .L_22)
.L_22:
        /*001c*/ 	.word	0x00000000
        /*0020*/ 	.short	0x0001
        /*0022*/ 	.short	0x0008
        /*0024*/ 	.byte	0x00, 0xf0, 0x21, 0x00


	//----- nvinfo : EIATTR_KPARAM_INFO
	.align		4
.L_23:
        /*0028*/ 	.byte	0x04, 0x17
        /*002a*/ 	.short	(.L_25 - .L_24)
.L_24:
        /*002c*/ 	.word	0x00000000
        /*0030*/ 	.short	0x0000
        /*0032*/ 	.short	0x0000
        /*0034*/ 	.byte	0x00, 0xf5, 0x21, 0x00


	//----- nvinfo : EIATTR_SPARSE_MMA_MASK
	.align		4
.L_25:
        /*0038*/ 	.byte	0x03, 0x50
        /*003a*/ 	.short	0x0000


	//----- nvinfo : EIATTR_MAXREG_COUNT
	.align		4
        /*003c*/ 	.byte	0x03, 0x1b
        /*003e*/ 	.short	0x00ff


	//----- nvinfo : EIATTR_MERCURY_ISA_VERSION
	.align		4
        /*0040*/ 	.byte	0x03, 0x5f
        /*0042*/ 	.short	0x0101


	//----- nvinfo : EIATTR_VRC_CTA_INIT_COUNT
	.align		4
        /*0044*/ 	.byte	0x02, 0x4a
	.zero		1
	.zero		1


	//----- nvinfo : EIATTR_EXIT_INSTR_OFFSETS
	.align		4
        /*0048*/ 	.byte	0x04, 0x1c
        /*004a*/ 	.short	(.L_27 - .L_26)


	//   ....[0]....
.L_26:
        /*004c*/ 	.word	0x00002e10


	//----- nvinfo : EIATTR_CRS_STACK_SIZE
	.align		4
.L_27:
        /*0050*/ 	.byte	0x04, 0x1e
        /*0052*/ 	.short	(.L_29 - .L_28)
.L_28:
        /*0054*/ 	.word	0x00000000


	//----- nvinfo : EIATTR_CBANK_PARAM_SIZE
	.align		4
.L_29:
        /*0058*/ 	.byte	0x03, 0x19
        /*005a*/ 	.short	0x0020


	//----- nvinfo : EIATTR_PARAM_CBANK
	.align		4
        /*005c*/ 	.byte	0x04, 0x0a
        /*005e*/ 	.short	(.L_31 - .L_30)
	.align		4
.L_30:
        /*0060*/ 	.word	index@(.nv.constant0.func)
        /*0064*/ 	.short	0x0380
        /*0066*/ 	.short	0x0020


	//----- nvinfo : EIATTR_SW_WAR
	.align		4
.L_31:
        /*0068*/ 	.byte	0x04, 0x36
        /*006a*/ 	.short	(.L_33 - .L_32)
.L_32:
        /*006c*/ 	.word	0x00000008
.L_33:


//--------------------- .nv.callgraph             --------------------------
	.section	.nv.callgraph,"",@"SHT_CUDA_CALLGRAPH"
	.align	4
	.sectionentsize	8
	.align		4
        /*0000*/ 	.word	0x00000000
	.align		4
        /*0004*/ 	.word	0xffffffff
	.align		4
        /*0008*/ 	.word	0x00000000
	.align		4
        /*000c*/ 	.word	0xfffffffe
	.align		4
        /*0010*/ 	.word	0x00000000
	.align		4
        /*0014*/ 	.word	0xfffffffd
	.align		4
        /*0018*/ 	.word	0x00000000
	.align		4
        /*001c*/ 	.word	0xfffffffc


//--------------------- .nv.constant3             --------------------------
	.section	.nv.constant3,"a",@progbits
	.align	8
.nv.constant3:
	.type		ToRad,@object
	.size		ToRad,(ToDeg - ToRad)
ToRad:
        /*0000*/ 	.byte	0x39, 0x9d, 0x52, 0xa2, 0x46, 0xdf, 0x91, 0x3f
	.type		ToDeg,@object
	.size		ToDeg,(.L_1 - ToDeg)
ToDeg:
        /*0008*/ 	.byte	0xf8, 0xc1, 0x63, 0x1a, 0xdc, 0xa5, 0x4c, 0x40
.L_1:


//--------------------- .nv.constant4             --------------------------
	.section	.nv.constant4,"a",@progbits
	.align	8
	.align		8
.nv.constant4:
        /*0000*/ 	.dword	__cudart_i2opi_d
	.align		8
        /*0008*/ 	.dword	__cudart_sin_cos_coeffs


//--------------------- .text.func                --------------------------
	.section	.text.func,"ax",@progbits
	.align	128
        .global         func
        .type           func,@function
        .size           func,(.L_x_48 - func)
        .other          func,@"STO_CUDA_ENTRY STV_DEFAULT"
func:
.text.func:
[----:B------:R-:W0:Y:S08]  /*0000*/  LDC R1, c[0x0][0x37c] ;  /* 0x0000df00ff017b82 */ /* 0x000e300000000800 */
[----:B------:R-:W1:Y:S01]  /*0010*/  LDC.64 R2, c[0x3][RZ] ;  /* 0x00c00000ff027b82 */ /* 0x000e620000000a00 */
[----:B------:R-:W1:Y:S01]  /*0020*/  LDCU.64 UR4, c[0x0][0x388] ;  /* 0x00007100ff0477ac */ /* 0x000e620008000a00 */
[----:B------:R-:W2:Y:S01]  /*0030*/  S2R R4, SR_CTAID.X ;  /* 0x0000000000047919 */ /* 0x000ea20000002500 */
[----:B0-----:R-:W-:Y:S01]  /*0040*/  VIADD R1, R1, 0xffffffd8 ;  /* 0xffffffd801017836 */ /* 0x001fe20000000000 */
[----:B------:R-:W0:Y:S01]  /*0050*/  LDCU.64 UR8, c[0x0][0x358] ;  /* 0x00006b00ff0877ac */ /* 0x000e220008000a00 */
[----:B------:R-:W2:Y:S01]  /*0060*/  S2R R5, SR_TID.X ;  /* 0x0000000000057919 */ /* 0x000ea20000002100 */
[----:B------:R-:W3:Y:S01]  /*0070*/  S2R R0, SR_CTAID.Y ;  /* 0x0000000000007919 */ /* 0x000ee20000002600 */
[----:B------:R-:W3:Y:S01]  /*0080*/  S2R R7, SR_TID.Y ;  /* 0x0000000000077919 */ /* 0x000ee20000002200 */
[----:B-1----:R-:W-:Y:S01]  /*0090*/  DMUL R2, R2, UR4 ;  /* 0x0000000402027c28 */ /* 0x002fe20008000000 */
[----:B------:R-:W2:Y:S01]  /*00a0*/  LDCU UR4, c[0x0][0x360] ;  /* 0x00006c00ff0477ac */ /* 0x000ea20008000800 */
[----:B------:R-:W1:Y:S06]  /*00b0*/  LDCU UR5, c[0x0][0x370] ;  /* 0x00006e00ff0577ac */ /* 0x000e6c0008000800 */
[----:B------:R-:W-:Y:S01]  /*00c0*/  DMUL R18, R2, 0.5 ;  /* 0x3fe0000002127828 */ /* 0x000fe20000000000 */
[----:B------:R-:W3:Y:S01]  /*00d0*/  LDCU UR6, c[0x0][0x364] ;  /* 0x00006c80ff0677ac */ /* 0x000ee20008000800 */
[----:B------:R-:W4:Y:S06]  /*00e0*/  LDCU UR7, c[0x0][0x374] ;  /* 0x00006e80ff0777ac */ /* 0x000f2c0008000800 */
[----:B------:R-:W-:Y:S01]  /*00f0*/  DSETP.NEU.AND P0, PT, |R18|, +INF , PT ;  /* 0x7ff000001200742a */ /* 0x000fe20003f0d200 */
[----:B--2---:R-:W-:-:S04]  /*0100*/  IMAD R3, R4, UR4, R5 ;  /* 0x0000000404037c24 */ /* 0x004fc8000f8e0205 */
[----:B------:R2:W0:Y:S01]  /*0110*/  I2F.F64 R4, R3 ;  /* 0x0000000300047312 */ /* 0x0004220000201c00 */
[----:B-1----:R-:W-:Y:S01]  /*0120*/  UIMAD UR4, UR4, UR5, URZ ;  /* 0x00000005040472a4 */ /* 0x002fe2000f8e02ff */
[----:B---3--:R-:W-:-:S07]  /*0130*/  IMAD R2, R0, UR6, R7 ;  /* 0x0000000600027c24 */ /* 0x008fce000f8e0207 */
[----:B------:R-:W-:Y:S01]  /*0140*/  @!P0 DMUL R22, RZ, R18 ;  /* 0x00000012ff168228 */ /* 0x000fe20000000000 */
[----:B----4-:R-:W-:Y:S01]  /*0150*/  UIMAD UR5, UR6, UR7, URZ ;  /* 0x00000007060572a4 */ /* 0x010fe2000f8e02ff */
[----:B------:R-:W-:Y:S02]  /*0160*/  IMAD R0, R3, UR4, R2 ;  /* 0x0000000403007c24 */ /* 0x000fe4000f8e0202 */
[----:B------:R-:W-:Y:S01]  /*0170*/  @!P0 IMAD.MOV.U32 R6, RZ, RZ, RZ ;  /* 0x000000ffff068224 */ /* 0x000fe200078e00ff */
[----:B--2---:R-:W-:Y:S08]  /*0180*/  @!P0 BRA `(.L_x_0) ;  /* 0x0000000000588947 */ /* 0x004ff00003800000 */
[----:B------:R-:W-:Y:S01]  /*0190*/  UMOV UR6, 0x6dc9c883 ;  /* 0x6dc9c88300067882 */ /* 0x000fe20000000000 */
[----:B------:R-:W-:Y:S01]  /*01a0*/  UMOV UR7, 0x3fe45f30 ;  /* 0x3fe45f3000077882 */ /* 0x000fe20000000000 */
[C---:B------:R-:W-:Y:S02]  /*01b0*/  DSETP.GE.AND P0, PT, |R18|.reuse, 2.14748364800000000000e+09, PT ;  /* 0x41e000001200742a */ /* 0x040fe40003f06200 */
[----:B------:R-:W-:Y:S01]  /*01c0*/  DMUL R6, R18, UR6 ;  /* 0x0000000612067c28 */ /* 0x000fe20008000000 */
[----:B------:R-:W-:Y:S01]  /*01d0*/  UMOV UR6, 0x54442d18 ;  /* 0x54442d1800067882 */ /* 0x000fe20000000000 */
[----:B------:R-:W-:-:S08]  /*01e0*/  UMOV UR7, 0x3ff921fb ;  /* 0x3ff921fb00077882 */ /* 0x000fd00000000000 */
[----:B------:R-:W1:Y:S08]  /*01f0*/  F2I.F64 R6, R6 ;  /* 0x0000000600067311 */ /* 0x000e700000301100 */
[----:B-1----:R-:W1:Y:S02]  /*0200*/  I2F.F64 R22, R6 ;  /* 0x0000000600167312 */ /* 0x002e640000201c00 */
[----:B-1----:R-:W-:Y:S01]  /*0210*/  DFMA R8, R22, -UR6, R18 ;  /* 0x8000000616087c2b */ /* 0x002fe20008000012 */
[----:B------:R-:W-:Y:S01]  /*0220*/  UMOV UR6, 0x33145c00 ;  /* 0x33145c0000067882 */ /* 0x000fe20000000000 */
[----:B------:R-:W-:-:S06]  /*0230*/  UMOV UR7, 0x3c91a626 ;  /* 0x3c91a62600077882 */ /* 0x000fcc0000000000 */
[----:B------:R-:W-:Y:S01]  /*0240*/  DFMA R8, R22, -UR6, R8 ;  /* 0x8000000616087c2b */ /* 0x000fe20008000008 */
[----:B------:R-:W-:Y:S01]  /*0250*/  UMOV UR6, 0x252049c0 ;  /* 0x252049c000067882 */ /* 0x000fe20000000000 */
[----:B------:R-:W-:-:S06]  /*0260*/  UMOV UR7, 0x397b839a ;  /* 0x397b839a00077882 */ /* 0x000fcc0000000000 */
[----:B------:R-:W-:Y:S01]  /*0270*/  DFMA R22, R22, -UR6, R8 ;  /* 0x8000000616167c2b */ /* 0x000fe20008000008 */
[----:B------:R-:W-:Y:S10]  /*0280*/  @!P0 BRA `(.L_x_0) ;  /* 0x0000000000188947 */ /* 0x000ff40003800000 */
[----:B------:R-:W-:Y:S01]  /*0290*/  IMAD.MOV.U32 R27, RZ, RZ, R19 ;  /* 0x000000ffff1b7224 */ /* 0x000fe200078e0013 */
[----:B------:R-:W-:-:S07]  /*02a0*/  MOV R26, 0x2c0 ;  /* 0x000002c0001a7802 */ /* 0x000fce0000000f00 */
[----:B0-----:R-:W-:Y:S05]  /*02b0*/  CALL.REL.NOINC `($func$__internal_trig_reduction_slowpathd) ;  /* 0x0000003c00987944 */ /* 0x001fea0003c00000 */
[----:B------:R-:W-:Y:S02]  /*02c0*/  IMAD.MOV.U32 R6, RZ, RZ, R15 ;  /* 0x000000ffff067224 */ /* 0x000fe400078e000f */
[----:B------:R-:W-:Y:S02]  /*02d0*/  IMAD.MOV.U32 R22, RZ, RZ, R18 ;  /* 0x000000ffff167224 */ /* 0x000fe400078e0012 */
[----:B------:R-:W-:-:S07]  /*02e0*/  IMAD.MOV.U32 R23, RZ, RZ, R19 ;  /* 0x000000ffff177224 */ /* 0x000fce00078e0013 */
.L_x_0:
[----:B------:R-:W1:Y:S01]  /*02f0*/  LDCU.64 UR6, c[0x4][0x8] ;  /* 0x01000100ff0677ac */ /* 0x000e620008000a00 */
[----:B------:R-:W-:-:S05]  /*0300*/  IMAD.SHL.U32 R3, R6, 0x40, RZ ;  /* 0x0000004006037824 */ /* 0x000fca00078e00ff */
[----:B------:R-:W-:-:S04]  /*0310*/  LOP3.LUT R3, R3, 0x40, RZ, 0xc0, !PT ;  /* 0x0000004003037812 */ /* 0x000fc800078ec0ff */
[----:B-1----:R-:W-:-:S05]  /*0320*/  IADD3 R28, P0, PT, R3, UR6, RZ ;  /* 0x00000006031c7c10 */ /* 0x002fca000ff1e0ff */
[----:B------:R-:W-:-:S05]  /*0330*/  IMAD.X R29, RZ, RZ, UR7, P0 ;  /* 0x00000007ff1d7e24 */ /* 0x000fca00080e06ff */
[----:B0-----:R-:W2:Y:S04]  /*0340*/  LDG.E.128.CONSTANT R8, desc[UR8][R28.64] ;  /* 0x000000081c087981 */ /* 0x001ea8000c1e9d00 */
[----:B------:R-:W3:Y:S04]  /*0350*/  LDG.E.128.CONSTANT R12, desc[UR8][R28.64+0x10] ;  /* 0x000010081c0c7981 */ /* 0x000ee8000c1e9d00 */
[----:B------:R0:W4:Y:S01]  /*0360*/  LDG.E.128.CONSTANT R16, desc[UR8][R28.64+0x20] ;  /* 0x000020081c107981 */ /* 0x000122000c1e9d00 */
[----:B------:R-:W-:Y:S01]  /*0370*/  ULEA.HI UR6, UR4, UR4, URZ, 0x1 ;  /* 0x0000000404067291 */ /* 0x000fe2000f8f08ff */
[----:B------:R-:W-:Y:S01]  /*0380*/  LOP3.LUT R3, R6, 0x1, RZ, 0xc0, !PT ;  /* 0x0000000106037812 */ /* 0x000fe200078ec0ff */
[----:B------:R-:W-:Y:S01]  /*0390*/  IMAD.MOV.U32 R30, RZ, RZ, 0x20fd8164 ;  /* 0x20fd8164ff1e7424 */ /* 0x000fe200078e00ff */
[----:B------:R-:W-:Y:S01]  /*03a0*/  DMUL R24, R22, R22 ;  /* 0x0000001616187228 */ /* 0x000fe20000000000 */
[----:B------:R-:W-:Y:S01]  /*03b0*/  USHF.R.S32.HI UR6, URZ, 0x1, UR6 ;  /* 0x00000001ff067899 */ /* 0x000fe20008011406 */
[----:B------:R-:W-:Y:S01]  /*03c0*/  ISETP.NE.U32.AND P0, PT, R3, 0x1, PT ;  /* 0x000000010300780c */ /* 0x000fe20003f05070 */
[----:B------:R-:W-:Y:S01]  /*03d0*/  IMAD.MOV.U32 R3, RZ, RZ, 0x3da8ff83 ;  /* 0x3da8ff83ff037424 */ /* 0x000fe200078e00ff */
[----:B------:R-:W-:Y:S01]  /*03e0*/  BSSY.RECONVERGENT B0, `(.L_x_1) ;  /* 0x000002a000007945 */ /* 0x000fe20003800200 */
[----:B------:R-:W-:Y:S01]  /*03f0*/  IMAD.MOV.U32 R26, RZ, RZ, 0x1 ;  /* 0x00000001ff1a7424 */ /* 0x000fe200078e00ff */
[----:B------:R-:W-:-:S02]  /*0400*/  FSEL R30, R30, -8.06006814911005101289e+34, !P0 ;  /* 0xf9785eba1e1e7808 */ /* 0x000fc40004000000 */
[----:B------:R-:W-:Y:S02]  /*0410*/  FSEL R31, -R3, 0.11223486810922622681, !P0 ;  /* 0x3de5db65031f7808 */ /* 0x000fe40004000100 */
[----:B------:R-:W1:Y:S08]  /*0420*/  I2F.F64 R20, UR6 ;  /* 0x0000000600147d12 */ /* 0x000e700008201c00 */
[----:B-1----:R-:W0:Y:S02]  /*0430*/  MUFU.RCP64H R27, R21 ;  /* 0x00000015001b7308 */ /* 0x002e240000001800 */
[----:B0-----:R-:W-:-:S08]  /*0440*/  DFMA R28, -R20, R26, 1 ;  /* 0x3ff00000141c742b */ /* 0x001fd0000000011a */
[----:B------:R-:W-:-:S08]  /*0450*/  DFMA R28, R28, R28, R28 ;  /* 0x0000001c1c1c722b */ /* 0x000fd0000000001c */
[----:B------:R-:W-:Y:S02]  /*0460*/  DFMA R28, R26, R28, R26 ;  /* 0x0000001c1a1c722b */ /* 0x000fe4000000001a */
[----:B--2---:R-:W-:-:S08]  /*0470*/  DFMA R8, R24, R30, R8 ;  /* 0x0000001e1808722b */ /* 0x004fd00000000008 */
[----:B------:R-:W-:-:S08]  /*0480*/  DFMA R8, R24, R8, R10 ;  /* 0x000000081808722b */ /* 0x000fd0000000000a */
[----:B---3--:R-:W-:Y:S01]  /*0490*/  DFMA R12, R24, R8, R12 ;  /* 0x00000008180c722b */ /* 0x008fe2000000000c */
[----:B------:R-:W-:Y:S01]  /*04a0*/  VIADD R8, R2, -UR6 ;  /* 0x8000000602087c36 */ /* 0x000fe20008000000 */
[----:B------:R-:W-:-:S05]  /*04b0*/  DFMA R2, -R20, R28, 1 ;  /* 0x3ff000001402742b */ /* 0x000fca000000011c */
[----:B------:R-:W0:Y:S01]  /*04c0*/  I2F.F64 R8, R8 ;  /* 0x0000000800087312 */ /* 0x000e220000201c00 */
[----:B------:R-:W-:Y:S02]  /*04d0*/  DFMA R12, R24, R12, R14 ;  /* 0x0000000c180c722b */ /* 0x000fe4000000000e */
[----:B------:R-:W-:-:S06]  /*04e0*/  DFMA R2, R28, R2, R28 ;  /* 0x000000021c02722b */ /* 0x000fcc000000001c */
[----:B----4-:R-:W-:Y:S02]  /*04f0*/  DFMA R12, R24, R12, R16 ;  /* 0x0000000c180c722b */ /* 0x010fe40000000010 */
[----:B0-----:R-:W-:Y:S01]  /*0500*/  DMUL R10, R8, R2 ;  /* 0x00000002080a7228 */ /* 0x001fe20000000000 */
[----:B------:R-:W-:-:S05]  /*0510*/  FSETP.GEU.AND P2, PT, |R9|, 6.5827683646048100446e-37, PT ;  /* 0x036000000900780b */ /* 0x000fca0003f4e200 */
[----:B------:R-:W-:Y:S02]  /*0520*/  DFMA R12, R24, R12, R18 ;  /* 0x0000000c180c722b */ /* 0x000fe40000000012 */
[----:B------:R-:W-:-:S06]  /*0530*/  DFMA R14, -R20, R10, R8 ;  /* 0x0000000a140e722b */ /* 0x000fcc0000000108 */
[----:B------:R-:W-:Y:S02]  /*0540*/  DFMA R22, R12, R22, R22 ;  /* 0x000000160c16722b */ /* 0x000fe40000000016 */
[----:B------:R-:W-:Y:S02]  /*0550*/  DFMA R12, R24, R12, 1 ;  /* 0x3ff00000180c742b */ /* 0x000fe4000000000c */
[----:B------:R-:W-:-:S08]  /*0560*/  DFMA R2, R2, R14, R10 ;  /* 0x0000000e0202722b */ /* 0x000fd0000000000a */
[----:B------:R-:W-:Y:S02]  /*0570*/  FSEL R12, R12, R22, !P0 ;  /* 0x000000160c0c7208 */ /* 0x000fe40004000000 */
[----:B------:R-:W-:Y:S01]  /*0580*/  FSEL R13, R13, R23, !P0 ;  /* 0x000000170d0d7208 */ /* 0x000fe20004000000 */
[----:B------:R-:W-:Y:S01]  /*0590*/  FFMA R7, RZ, R21, R3 ;  /* 0x00000015ff077223 */ /* 0x000fe20000000003 */
[----:B------:R-:W-:-:S04]  /*05a0*/  LOP3.LUT P0, RZ, R6, 0x2, RZ, 0xc0, !PT ;  /* 0x0000000206ff7812 */ /* 0x000fc8000780c0ff */
[----:B------:R-:W-:Y:S01]  /*05b0*/  DADD R10, RZ, -R12 ;  /* 0x00000000ff0a7229 */ /* 0x000fe2000000080c */
[----:B------:R-:W-:-:S09]  /*05c0*/  FSETP.GT.AND P1, PT, |R7|, 1.469367938527859385e-39, PT ;  /* 0x001000000700780b */ /* 0x000fd20003f24200 */
[----:B------:R-:W-:Y:S02]  /*05d0*/  FSEL R32, R12, R10, !P0 ;  /* 0x0000000a0c207208 */ /* 0x000fe40004000000 */
[----:B------:R-:W-:Y:S02]  /*05e0*/  FSEL R33, R13, R11, !P0 ;  /* 0x0000000b0d217208 */ /* 0x000fe40004000000 */
[----:B------:R-:W-:Y:S05]  /*05f0*/  @P1 BRA P2, `(.L_x_2) ;  /* 0x0000000000201947 */ /* 0x000fea0001000000 */
[----:B------:R-:W-:Y:S01]  /*0600*/  IMAD.MOV.U32 R14, RZ, RZ, R20 ;  /* 0x000000ffff0e7224 */ /* 0x000fe200078e0014 */
[----:B------:R-:W-:Y:S01]  /*0610*/  MOV R20, 0x660 ;  /* 0x0000066000147802 */ /* 0x000fe20000000f00 */
[----:B------:R-:W-:Y:S02]  /*0620*/  IMAD.MOV.U32 R16, RZ, RZ, R8 ;  /* 0x000000ffff107224 */ /* 0x000fe400078e0008 */
[----:B------:R-:W-:Y:S02]  /*0630*/  IMAD.MOV.U32 R17, RZ, RZ, R9 ;  /* 0x000000ffff117224 */ /* 0x000fe400078e0009 */
[----:B------:R-:W-:-:S07]  /*0640*/  IMAD.MOV.U32 R15, RZ, RZ, R21 ;  /* 0x000000ffff0f7224 */ /* 0x000fce00078e0015 */
[----:B------:R-:W-:Y:S05]  /*0650*/  CALL.REL.NOINC `($__internal_0_$__cuda_sm20_div_rn_f64_full) ;  /* 0x0000002400f07944 */ /* 0x000fea0003c00000 */
[----:B------:R-:W-:Y:S02]  /*0660*/  IMAD.MOV.U32 R2, RZ, RZ, R6 ;  /* 0x000000ffff027224 */ /* 0x000fe400078e0006 */
[----:B------:R-:W-:-:S07]  /*0670*/  IMAD.MOV.U32 R3, RZ, RZ, R7 ;  /* 0x000000ffff037224 */ /* 0x000fce00078e0007 */
.L_x_2:
[----:B------:R-:W-:Y:S05]  /*0680*/  BSYNC.RECONVERGENT B0 ;  /* 0x0000000000007941 */ /* 0x000fea0003800200 */
.L_x_1:
[----:B------:R-:W-:Y:S01]  /*0690*/  DMUL R2, R2, R32 ;  /* 0x0000002002027228 */ /* 0x000fe20000000000 */
[----:B------:R-:W-:Y:S07]  /*06a0*/  BSSY.RECONVERGENT B0, `(.L_x_3) ;  /* 0x0000005000007945 */ /* 0x000fee0003800200 */
[----:B------:R-:W-:-:S10]  /*06b0*/  DADD R6, -RZ, |R2| ;  /* 0x00000000ff067229 */ /* 0x000fd40000000502 */
[----:B------:R-:W-:Y:S01]  /*06c0*/  IMAD.MOV.U32 R28, RZ, RZ, R6 ;  /* 0x000000ffff1c7224 */ /* 0x000fe200078e0006 */
[----:B------:R-:W-:-:S07]  /*06d0*/  MOV R6, 0x6f0 ;  /* 0x000006f000067802 */ /* 0x000fce0000000f00 */
[----:B------:R-:W-:Y:S05]  /*06e0*/  CALL.REL.NOINC `($func$__internal_accurate_pow) ;  /* 0x0000002c00e87944 */ /* 0x000fea0003c00000 */
[----:B------:R-:W-:Y:S05]  /*06f0*/  BSYNC.RECONVERGENT B0 ;  /* 0x0000000000007941 */ /* 0x000fea0003800200 */
.L_x_3:
[----:B------:R-:W0:Y:S01]  /*0700*/  I2F.F64 R12, UR4 ;  /* 0x00000004000c7d12 */ /* 0x000e220008201c00 */
[----:B------:R-:W-:Y:S01]  /*0710*/  IMAD.MOV.U32 R6, RZ, RZ, 0x1 ;  /* 0x00000001ff067424 */ /* 0x000fe200078e00ff */
[----:B------:R-:W-:Y:S01]  /*0720*/  DSETP.NEU.AND P0, PT, R2, RZ, PT ;  /* 0x000000ff0200722a */ /* 0x000fe20003f0d000 */
[----:B------:R-:W-:Y:S01]  /*0730*/  IMAD.MOV.U32 R16, RZ, RZ, R32 ;  /* 0x000000ffff107224 */ /* 0x000fe200078e0020 */
[----:B------:R-:W-:Y:S01]  /*0740*/  BSSY.RECONVERGENT B0, `(.L_x_4) ;  /* 0x0000018000007945 */ /* 0x000fe20003800200 */
[----:B------:R-:W-:-:S03]  /*0750*/  IMAD.MOV.U32 R17, RZ, RZ, R33 ;  /* 0x000000ffff117224 */ /* 0x000fc600078e0021 */
[----:B0-----:R-:W0:Y:S02]  /*0760*/  MUFU.RCP64H R7, R13 ;  /* 0x0000000d00077308 */ /* 0x001e240000001800 */
[----:B0-----:R-:W-:-:S08]  /*0770*/  DFMA R10, -R12, R6, 1 ;  /* 0x3ff000000c0a742b */ /* 0x001fd00000000106 */
[----:B------:R-:W-:-:S08]  /*0780*/  DFMA R10, R10, R10, R10 ;  /* 0x0000000a0a0a722b */ /* 0x000fd0000000000a */
[----:B------:R-:W-:-:S08]  /*0790*/  DFMA R10, R6, R10, R6 ;  /* 0x0000000a060a722b */ /* 0x000fd00000000006 */
[----:B------:R-:W-:-:S08]  /*07a0*/  DFMA R6, -R12, R10, 1 ;  /* 0x3ff000000c06742b */ /* 0x000fd0000000010a */
[----:B------:R-:W-:Y:S02]  /*07b0*/  DFMA R10, R10, R6, R10 ;  /* 0x000000060a0a722b */ /* 0x000fe4000000000a */
[----:B------:R-:W-:-:S06]  /*07c0*/  DADD R6, R2, 2 ;  /* 0x4000000002067429 */ /* 0x000fcc0000000000 */
[----:B------:R-:W-:-:S04]  /*07d0*/  DMUL R14, R10, R16 ;  /* 0x000000100a0e7228 */ /* 0x000fc80000000000 */
[----:B------:R-:W-:-:S04]  /*07e0*/  LOP3.LUT R6, R7, 0x7ff00000, RZ, 0xc0, !PT ;  /* 0x7ff0000007067812 */ /* 0x000fc800078ec0ff */
[----:B------:R-:W-:Y:S01]  /*07f0*/  ISETP.NE.AND P1, PT, R6, 0x7ff00000, PT ;  /* 0x7ff000000600780c */ /* 0x000fe20003f25270 */
[----:B------:R-:W-:-:S08]  /*0800*/  DFMA R16, -R12, R14, R16 ;  /* 0x0000000e0c10722b */ /* 0x000fd00000000110 */
[----:B------:R-:W-:Y:S01]  /*0810*/  DFMA R6, R10, R16, R14 ;  /* 0x000000100a06722b */ /* 0x000fe2000000000e */
[----:B------:R-:W-:Y:S02]  /*0820*/  IMAD.MOV.U32 R10, RZ, RZ, R8 ;  /* 0x000000ffff0a7224 */ /* 0x000fe400078e0008 */
[----:B------:R-:W-:Y:S01]  /*0830*/  IMAD.MOV.U32 R11, RZ, RZ, R9 ;  /* 0x000000ffff0b7224 */ /* 0x000fe200078e0009 */
[----:B------:R-:W-:Y:S01]  /*0840*/  @!P0 CS2R R10, SRZ ;  /* 0x00000000000a8805 */ /* 0x000fe2000001ff00 */
[----:B------:R-:W-:Y:S06]  /*0850*/  @P1 BRA `(.L_x_5) ;  /* 0x0000000000181947 */ /* 0x000fec0003800000 */
[----:B------:R-:W-:-:S14]  /*0860*/  DSETP.NAN.AND P0, PT, R2, R2, PT ;  /* 0x000000020200722a */ /* 0x000fdc0003f08000 */
[----:B------:R-:W-:Y:S01]  /*0870*/  @P0 DADD R10, R2, 2 ;  /* 0x40000000020a0429 */ /* 0x000fe20000000000 */
[----:B------:R-:W-:Y:S10]  /*0880*/  @P0 BRA `(.L_x_5) ;  /* 0x00000000000c0947 */ /* 0x000ff40003800000 */
[----:B------:R-:W-:-:S14]  /*0890*/  DSETP.NEU.AND P0, PT, |R2|, +INF , PT ;  /* 0x7ff000000200742a */ /* 0x000fdc0003f0d200 */
[----:B------:R-:W-:Y:S02]  /*08a0*/  @!P0 IMAD.MOV.U32 R10, RZ, RZ, 0x0 ;  /* 0x00000000ff0a8424 */ /* 0x000fe400078e00ff */
[----:B------:R-:W-:-:S07]  /*08b0*/  @!P0 IMAD.MOV.U32 R11, RZ, RZ, 0x7ff00000 ;  /* 0x7ff00000ff0b8424 */ /* 0x000fce00078e00ff */
.L_x_5:
[----:B------:R-:W-:Y:S05]  /*08c0*/  BSYNC.RECONVERGENT B0 ;  /* 0x0000000000007941 */ /* 0x000fea0003800200 */
.L_x_4:
[----:B------:R-:W-:Y:S01]  /*08d0*/  FFMA R14, RZ, R13, R7 ;  /* 0x0000000dff0e7223 */ /* 0x000fe20000000007 */
[----:B------:R-:W-:Y:S01]  /*08e0*/  FSETP.GEU.AND P1, PT, |R33|, 6.5827683646048100446e-37, PT ;  /* 0x036000002100780b */ /* 0x000fe20003f2e200 */
[----:B------:R-:W-:-:S03]  /*08f0*/  USHF.R.U32.HI UR4, URZ, 0x1, UR5 ;  /* 0x00000001ff047899 */ /* 0x000fc60008011605 */
[----:B------:R-:W-:-:S06]  /*0900*/  FSETP.GT.AND P0, PT, |R14|, 1.469367938527859385e-39, PT ;  /* 0x001000000e00780b */ /* 0x000fcc0003f04200 */
[----:B------:R-:W0:Y:S07]  /*0910*/  I2F.F64.U32 R8, UR4 ;  /* 0x0000000400087d12 */ /* 0x000e2e0008201800 */
[----:B------:R-:W-:Y:S05]  /*0920*/  @P0 BRA P1, `(.L_x_6) ;  /* 0x0000000000180947 */ /* 0x000fea0000800000 */
[----:B------:R-:W-:Y:S01]  /*0930*/  IMAD.MOV.U32 R14, RZ, RZ, R12 ;  /* 0x000000ffff0e7224 */ /* 0x000fe200078e000c */
[----:B------:R-:W-:Y:S01]  /*0940*/  MOV R20, 0x990 ;  /* 0x0000099000147802 */ /* 0x000fe20000000f00 */
[----:B------:R-:W-:Y:S02]  /*0950*/  IMAD.MOV.U32 R15, RZ, RZ, R13 ;  /* 0x000000ffff0f7224 */ /* 0x000fe400078e000d */
[----:B------:R-:W-:Y:S02]  /*0960*/  IMAD.MOV.U32 R16, RZ, RZ, R32 ;  /* 0x000000ffff107224 */ /* 0x000fe400078e0020 */
[----:B------:R-:W-:-:S07]  /*0970*/  IMAD.MOV.U32 R17, RZ, RZ, R33 ;  /* 0x000000ffff117224 */ /* 0x000fce00078e0021 */
[----:B0-----:R-:W-:Y:S05]  /*0980*/  CALL.REL.NOINC `($__internal_0_$__cuda_sm20_div_rn_f64_full) ;  /* 0x0000002400247944 */ /* 0x001fea0003c00000 */
.L_x_6:
[----:B0-----:R-:W0:Y:S01]  /*0990*/  MUFU.RCP64H R13, R9 ;  /* 0x00000009000d7308 */ /* 0x001e220000001800 */
[----:B------:R-:W-:Y:S01]  /*09a0*/  IMAD.MOV.U32 R12, RZ, RZ, 0x1 ;  /* 0x00000001ff0c7424 */ /* 0x000fe200078e00ff */
[----:B------:R-:W-:Y:S06]  /*09b0*/  BSSY.RECONVERGENT B0, `(.L_x_7) ;  /* 0x0000019000007945 */ /* 0x000fec0003800200 */
[----:B------:R-:W1:Y:S01]  /*09c0*/  I2F.F64.U32 R18, UR5 ;  /* 0x0000000500127d12 */ /* 0x000e620008201800 */
[----:B0-----:R-:W-:Y:S02]  /*09d0*/  DFMA R14, -R8, R12, 1 ;  /* 0x3ff00000080e742b */ /* 0x001fe4000000010c */
[----:B-1----:R-:W-:-:S06]  /*09e0*/  DMUL R18, R18, R6 ;  /* 0x0000000612127228 */ /* 0x002fcc0000000000 */
[----:B------:R-:W-:-:S08]  /*09f0*/  DFMA R14, R14, R14, R14 ;  /* 0x0000000e0e0e722b */ /* 0x000fd0000000000e */
[----:B------:R-:W-:Y:S02]  /*0a00*/  DFMA R14, R12, R14, R12 ;  /* 0x0000000e0c0e722b */ /* 0x000fe4000000000c */
[----:B------:R-:W-:-:S06]  /*0a10*/  DADD R12, R4, -R8 ;  /* 0x00000000040c7229 */ /* 0x000fcc0000000808 */
[----:B------:R-:W-:-:S08]  /*0a20*/  DFMA R16, -R8, R14, 1 ;  /* 0x3ff000000810742b */ /* 0x000fd0000000010e */
[----:B------:R-:W-:-:S08]  /*0a30*/  DFMA R16, R14, R16, R14 ;  /* 0x000000100e10722b */ /* 0x000fd0000000000e */
[----:B------:R-:W-:-:S08]  /*0a40*/  DMUL R4, R12, -R16 ;  /* 0x800000100c047228 */ /* 0x000fd00000000000 */
[--C-:B------:R-:W-:Y:S02]  /*0a50*/  DFMA R14, -R8, R4, -R12.reuse ;  /* 0x00000004080e722b */ /* 0x100fe4000000090c */
[----:B------:R-:W-:-:S06]  /*0a60*/  DADD R12, -RZ, -R12 ;  /* 0x00000000ff0c7229 */ /* 0x000fcc000000090c */
[----:B------:R-:W-:-:S04]  /*0a70*/  DFMA R4, R16, R14, R4 ;  /* 0x0000000e1004722b */ /* 0x000fc80000000004 */
[----:B------:R-:W-:-:S06]  /*0a80*/  FSETP.GEU.AND P1, PT, |R13|, 6.5827683646048100446e-37, PT ;  /* 0x036000000d00780b */ /* 0x000fcc0003f2e200 */
[----:B------:R-:W-:-:S05]  /*0a90*/  FFMA R14, RZ, R9, R5 ;  /* 0x00000009ff0e7223 */ /* 0x000fca0000000005 */
[----:B------:R-:W-:-:S13]  /*0aa0*/  FSETP.GT.AND P0, PT, |R14|, 1.469367938527859385e-39, PT ;  /* 0x001000000e00780b */ /* 0x000fda0003f04200 */
        /* <DEDUP_REMOVED lines=9> */
.L_x_8:
[----:B------:R-:W-:Y:S05]  /*0b40*/  BSYNC.RECONVERGENT B0 ;  /* 0x0000000000007941 */ /* 0x000fea0003800200 */
.L_x_7:
[----:B------:R-:W-:Y:S01]  /*0b50*/  DMUL R4, R18, R4 ;  /* 0x0000000412047228 */ /* 0x000fe20000000000 */
[----:B------:R-:W-:Y:S07]  /*0b60*/  BSSY.RECONVERGENT B0, `(.L_x_9) ;  /* 0x0000005000007945 */ /* 0x000fee0003800200 */
[----:B------:R-:W-:-:S10]  /*0b70*/  DADD R6, -RZ, |R4| ;  /* 0x00000000ff067229 */ /* 0x000fd40000000504 */
[----:B------:R-:W-:Y:S01]  /*0b80*/  IMAD.MOV.U32 R28, RZ, RZ, R6 ;  /* 0x000000ffff1c7224 */ /* 0x000fe200078e0006 */
[----:B------:R-:W-:-:S07]  /*0b90*/  MOV R6, 0xbb0 ;  /* 0x00000bb000067802 */ /* 0x000fce0000000f00 */
[----:B------:R-:W-:Y:S05]  /*0ba0*/  CALL.REL.NOINC `($func$__internal_accurate_pow) ;  /* 0x0000002800b87944 */ /* 0x000fea0003c00000 */
[----:B------:R-:W-:Y:S05]  /*0bb0*/  BSYNC.RECONVERGENT B0 ;  /* 0x0000000000007941 */ /* 0x000fea0003800200 */
.L_x_9:
[C---:B------:R-:W-:Y:S01]  /*0bc0*/  DADD R6, R4.reuse, 2 ;  /* 0x4000000004067429 */ /* 0x040fe20000000000 */
[----:B------:R-:W-:Y:S01]  /*0bd0*/  BSSY.RECONVERGENT B0, `(.L_x_10) ;  /* 0x000000c000007945 */ /* 0x000fe20003800200 */
[----:B------:R-:W-:-:S08]  /*0be0*/  DSETP.NEU.AND P0, PT, R4, RZ, PT ;  /* 0x000000ff0400722a */ /* 0x000fd00003f0d000 */
[----:B------:R-:W-:-:S04]  /*0bf0*/  LOP3.LUT R6, R7, 0x7ff00000, RZ, 0xc0, !PT ;  /* 0x7ff0000007067812 */ /* 0x000fc800078ec0ff */
[----:B------:R-:W-:Y:S02]  /*0c00*/  ISETP.NE.AND P1, PT, R6, 0x7ff00000, PT ;  /* 0x7ff000000600780c */ /* 0x000fe40003f25270 */
[----:B------:R-:W-:-:S11]  /*0c10*/  @!P0 CS2R R8, SRZ ;  /* 0x0000000000088805 */ /* 0x000fd6000001ff00 */
[----:B------:R-:W-:Y:S05]  /*0c20*/  @P1 BRA `(.L_x_11) ;  /* 0x0000000000181947 */ /* 0x000fea0003800000 */
[----:B------:R-:W-:-:S14]  /*0c30*/  DSETP.NAN.AND P0, PT, R4, R4, PT ;  /* 0x000000040400722a */ /* 0x000fdc0003f08000 */
[----:B------:R-:W-:Y:S01]  /*0c40*/  @P0 DADD R8, R4, 2 ;  /* 0x4000000004080429 */ /* 0x000fe20000000000 */
[----:B------:R-:W-:Y:S10]  /*0c50*/  @P0 BRA `(.L_x_11) ;  /* 0x00000000000c0947 */ /* 0x000ff40003800000 */
[----:B------:R-:W-:-:S14]  /*0c60*/  DSETP.NEU.AND P0, PT, |R4|, +INF , PT ;  /* 0x7ff000000400742a */ /* 0x000fdc0003f0d200 */
[----:B------:R-:W-:Y:S02]  /*0c70*/  @!P0 IMAD.MOV.U32 R8, RZ, RZ, 0x0 ;  /* 0x00000000ff088424 */ /* 0x000fe400078e00ff */
[----:B------:R-:W-:-:S07]  /*0c80*/  @!P0 IMAD.MOV.U32 R9, RZ, RZ, 0x7ff00000 ;  /* 0x7ff00000ff098424 */ /* 0x000fce00078e00ff */
.L_x_11:
[----:B------:R-:W-:Y:S05]  /*0c90*/  BSYNC.RECONVERGENT B0 ;  /* 0x0000000000007941 */ /* 0x000fea0003800200 */
.L_x_10:
[----:B------:R-:W-:Y:S01]  /*0ca0*/  DADD R14, -R8, 1 ;  /* 0x3ff00000080e7429 */ /* 0x000fe20000000100 */
[----:B------:R-:W-:Y:S01]  /*0cb0*/  IMAD.MOV.U32 R12, RZ, RZ, 0x0 ;  /* 0x00000000ff0c7424 */ /* 0x000fe200078e00ff */
[----:B------:R-:W-:Y:S01]  /*0cc0*/  BSSY.RECONVERGENT B0, `(.L_x_12) ;  /* 0x0000016000007945 */ /* 0x000fe20003800200 */
[----:B------:R-:W-:Y:S01]  /*0cd0*/  IMAD.MOV.U32 R13, RZ, RZ, 0x3fd80000 ;  /* 0x3fd80000ff0d7424 */ /* 0x000fe200078e00ff */
[----:B------:R-:W-:Y:S02]  /*0ce0*/  DSETP.NEU.AND P0, PT, R4, 1, PT ;  /* 0x3ff000000400742a */ /* 0x000fe40003f0d000 */
[----:B------:R-:W0:Y:S04]  /*0cf0*/  MUFU.RSQ64H R7, R15 ;  /* 0x0000000f00077308 */ /* 0x000e280000001c00 */
[----:B------:R-:W-:-:S05]  /*0d00*/  VIADD R6, R15, 0xfcb00000 ;  /* 0xfcb000000f067836 */ /* 0x000fca0000000000 */
[----:B------:R-:W-:Y:S01]  /*0d10*/  ISETP.GE.U32.AND P1, PT, R6, 0x7ca00000, PT ;  /* 0x7ca000000600780c */ /* 0x000fe20003f26070 */
[----:B0-----:R-:W-:-:S08]  /*0d20*/  DMUL R8, R6, R6 ;  /* 0x0000000606087228 */ /* 0x001fd00000000000 */
[----:B------:R-:W-:-:S08]  /*0d30*/  DFMA R8, R14, -R8, 1 ;  /* 0x3ff000000e08742b */ /* 0x000fd00000000808 */
[----:B------:R-:W-:Y:S02]  /*0d40*/  DFMA R12, R8, R12, 0.5 ;  /* 0x3fe00000080c742b */ /* 0x000fe4000000000c */
[----:B------:R-:W-:-:S08]  /*0d50*/  DMUL R8, R6, R8 ;  /* 0x0000000806087228 */ /* 0x000fd00000000000 */
[----:B------:R-:W-:-:S08]  /*0d60*/  DFMA R16, R12, R8, R6 ;  /* 0x000000080c10722b */ /* 0x000fd00000000006 */
[----:B------:R-:W-:Y:S02]  /*0d70*/  DMUL R18, R14, R16 ;  /* 0x000000100e127228 */ /* 0x000fe40000000000 */
[----:B------:R-:W-:Y:S02]  /*0d80*/  VIADD R9, R17, 0xfff00000 ;  /* 0xfff0000011097836 */ /* 0x000fe40000000000 */
[----:B------:R-:W-:-:S04]  /*0d90*/  IMAD.MOV.U32 R8, RZ, RZ, R16 ;  /* 0x000000ffff087224 */ /* 0x000fc800078e0010 */
[----:B------:R-:W-:-:S08]  /*0da0*/  DFMA R20, R18, -R18, R14 ;  /* 0x800000121214722b */ /* 0x000fd0000000000e */
[----:B------:R-:W-:Y:S01]  /*0db0*/  DFMA R12, R20, R8, R18 ;  /* 0x00000008140c722b */ /* 0x000fe20000000012 */
[----:B------:R-:W-:Y:S10]  /*0dc0*/  @!P1 BRA `(.L_x_13) ;  /* 0x0000000000149947 */ /* 0x000ff40003800000 */
[----:B------:R-:W-:Y:S01]  /*0dd0*/  IMAD.MOV.U32 R13, RZ, RZ, R6 ;  /* 0x000000ffff0d7224 */ /* 0x000fe200078e0006 */
[----:B------:R-:W-:Y:S01]  /*0de0*/  MOV R6, 0xe20 ;  /* 0x00000e2000067802 */ /* 0x000fe20000000f00 */
[----:B------:R-:W-:Y:S02]  /*0df0*/  IMAD.MOV.U32 R12, RZ, RZ, R16 ;  /* 0x000000ffff0c7224 */ /* 0x000fe400078e0010 */
[----:B------:R-:W-:-:S07]  /*0e00*/  IMAD.MOV.U32 R7, RZ, RZ, R9 ;  /* 0x000000ffff077224 */ /* 0x000fce00078e0009 */
[----:B------:R-:W-:Y:S05]  /*0e10*/  CALL.REL.NOINC `($__internal_1_$__cuda_sm20_dsqrt_rn_f64_mediumpath_v1) ;  /* 0x0000002400747944 */ /* 0x000fea0003c00000 */
.L_x_13:
[----:B------:R-:W-:Y:S05]  /*0e20*/  BSYNC.RECONVERGENT B0 ;  /* 0x0000000000007941 */ /* 0x000fea0003800200 */
.L_x_12:
[----:B------:R-:W0:Y:S01]  /*0e30*/  LDCU.64 UR4, c[0x0][0x398] ;  /* 0x00007300ff0477ac */ /* 0x000e220008000a00 */
[----:B------:R-:W-:Y:S02]  /*0e40*/  FSEL R8, R12, RZ, P0 ;  /* 0x000000ff0c087208 */ /* 0x000fe40000000000 */
[----:B------:R-:W-:Y:S01]  /*0e50*/  FSEL R9, R13, RZ, P0 ;  /* 0x000000ff0d097208 */ /* 0x000fe20000000000 */
[----:B0-----:R-:W-:-:S14]  /*0e60*/  DSETP.NEU.AND P1, PT, RZ, UR4, PT ;  /* 0x00000004ff007e2a */ /* 0x001fdc000bf2d000 */
[----:B------:R-:W-:Y:S05]  /*0e70*/  @!P1 BRA `(.L_x_14) ;  /* 0x0000000c00a89947 */ /* 0x000fea0003800000 */
[----:B------:R-:W0:Y:S02]  /*0e80*/  LDC.64 R6, c[0x3][RZ] ;  /* 0x00c00000ff067b82 */ /* 0x000e240000000a00 */
[----:B0-----:R-:W-:-:S08]  /*0e90*/  DMUL R6, R6, UR4 ;  /* 0x0000000406067c28 */ /* 0x001fd00008000000 */
[----:B------:R-:W-:-:S14]  /*0ea0*/  DSETP.NEU.AND P0, PT, |R6|, +INF , PT ;  /* 0x7ff000000600742a */ /* 0x000fdc0003f0d200 */
[----:B------:R-:W-:Y:S01]  /*0eb0*/  @!P0 DMUL R24, RZ, R6 ;  /* 0x00000006ff188228 */ /* 0x000fe20000000000 */
[----:B------:R-:W-:Y:S01]  /*0ec0*/  @!P0 IMAD.MOV.U32 R26, RZ, RZ, 0x1 ;  /* 0x00000001ff1a8424 */ /* 0x000fe200078e00ff */
[----:B------:R-:W-:Y:S09]  /*0ed0*/  @!P0 BRA `(.L_x_15) ;  /* 0x0000000000608947 */ /* 0x000ff20003800000 */
[----:B------:R-:W-:Y:S01]  /*0ee0*/  UMOV UR4, 0x6dc9c883 ;  /* 0x6dc9c88300047882 */ /* 0x000fe20000000000 */
[----:B------:R-:W-:Y:S01]  /*0ef0*/  UMOV UR5, 0x3fe45f30 ;  /* 0x3fe45f3000057882 */ /* 0x000fe20000000000 */
[C---:B------:R-:W-:Y:S02]  /*0f00*/  DSETP.GE.AND P0, PT, |R6|.reuse, 2.14748364800000000000e+09, PT ;  /* 0x41e000000600742a */ /* 0x040fe40003f06200 */
[----:B------:R-:W-:Y:S01]  /*0f10*/  DMUL R12, R6, UR4 ;  /* 0x00000004060c7c28 */ /* 0x000fe20008000000 */
[----:B------:R-:W-:Y:S01]  /*0f20*/  UMOV UR4, 0x54442d18 ;  /* 0x54442d1800047882 */ /* 0x000fe20000000000 */
[----:B------:R-:W-:-:S08]  /*0f30*/  UMOV UR5, 0x3ff921fb ;  /* 0x3ff921fb00057882 */ /* 0x000fd00000000000 */
[----:B------:R-:W0:Y:S08]  /*0f40*/  F2I.F64 R12, R12 ;  /* 0x0000000c000c7311 */ /* 0x000e300000301100 */
[----:B0-----:R-:W0:Y:S02]  /*0f50*/  I2F.F64 R24, R12 ;  /* 0x0000000c00187312 */ /* 0x001e240000201c00 */
[----:B0-----:R-:W-:Y:S01]  /*0f60*/  DFMA R14, R24, -UR4, R6 ;  /* 0x80000004180e7c2b */ /* 0x001fe20008000006 */
        /* <DEDUP_REMOVED lines=8> */
[----:B------:R-:W-:Y:S01]  /*0ff0*/  MOV R26, 0x1020 ;  /* 0x00001020001a7802 */ /* 0x000fe20000000f00 */
[----:B------:R-:W-:-:S07]  /*1000*/  IMAD.MOV.U32 R27, RZ, RZ, R7 ;  /* 0x000000ffff1b7224 */ /* 0x000fce00078e0007 */
[----:B------:R-:W-:Y:S05]  /*1010*/  CALL.REL.NOINC `($func$__internal_trig_reduction_slowpathd) ;  /* 0x0000003000407944 */ /* 0x000fea0003c00000 */
[----:B------:R-:W-:Y:S02]  /*1020*/  IMAD.MOV.U32 R12, RZ, RZ, R15 ;  /* 0x000000ffff0c7224 */ /* 0x000fe400078e000f */
[----:B------:R-:W-:Y:S02]  /*1030*/  IMAD.MOV.U32 R24, RZ, RZ, R18 ;  /* 0x000000ffff187224 */ /* 0x000fe400078e0012 */
[----:B------:R-:W-:-:S07]  /*1040*/  IMAD.MOV.U32 R25, RZ, RZ, R19 ;  /* 0x000000ffff197224 */ /* 0x000fce00078e0013 */
.L_x_16:
[----:B------:R-:W-:-:S07]  /*1050*/  VIADD R26, R12, 0x1 ;  /* 0x000000010c1a7836 */ /* 0x000fce0000000000 */
.L_x_15:
[----:B------:R-:W0:Y:S01]  /*1060*/  LDCU.64 UR4, c[0x4][0x8] ;  /* 0x01000100ff0477ac */ /* 0x000e220008000a00 */
[----:B------:R-:W-:-:S05]  /*1070*/  IMAD.SHL.U32 R12, R26, 0x40, RZ ;  /* 0x000000401a0c7824 */ /* 0x000fca00078e00ff */
[----:B------:R-:W-:-:S04]  /*1080*/  LOP3.LUT R12, R12, 0x40, RZ, 0xc0, !PT ;  /* 0x000000400c0c7812 */ /* 0x000fc800078ec0ff */
[----:B0-----:R-:W-:-:S05]  /*1090*/  IADD3 R30, P0, PT, R12, UR4, RZ ;  /* 0x000000040c1e7c10 */ /* 0x001fca000ff1e0ff */
[----:B------:R-:W-:-:S05]  /*10a0*/  IMAD.X R31, RZ, RZ, UR5, P0 ;  /* 0x00000005ff1f7e24 */ /* 0x000fca00080e06ff */
[----:B------:R-:W2:Y:S04]  /*10b0*/  LDG.E.128.CONSTANT R12, desc[UR8][R30.64] ;  /* 0x000000081e0c7981 */ /* 0x000ea8000c1e9d00 */
[----:B------:R-:W3:Y:S04]  /*10c0*/  LDG.E.128.CONSTANT R16, desc[UR8][R30.64+0x10] ;  /* 0x000010081e107981 */ /* 0x000ee8000c1e9d00 */
[----:B------:R-:W4:Y:S01]  /*10d0*/  LDG.E.128.CONSTANT R20, desc[UR8][R30.64+0x20] ;  /* 0x000020081e147981 */ /* 0x000f22000c1e9d00 */
[----:B------:R-:W-:Y:S01]  /*10e0*/  LOP3.LUT R27, R26, 0x1, RZ, 0xc0, !PT ;  /* 0x000000011a1b7812 */ /* 0x000fe200078ec0ff */
[----:B------:R-:W-:Y:S01]  /*10f0*/  IMAD.MOV.U32 R32, RZ, RZ, 0x20fd8164 ;  /* 0x20fd8164ff207424 */ /* 0x000fe200078e00ff */
[----:B------:R-:W-:-:S02]  /*1100*/  DMUL R28, R24, R24 ;  /* 0x00000018181c7228 */ /* 0x000fc40000000000 */
[----:B------:R-:W-:Y:S01]  /*1110*/  ISETP.NE.U32.AND P0, PT, R27, 0x1, PT ;  /* 0x000000011b00780c */ /* 0x000fe20003f05070 */
[----:B------:R-:W-:Y:S01]  /*1120*/  IMAD.MOV.U32 R27, RZ, RZ, 0x3da8ff83 ;  /* 0x3da8ff83ff1b7424 */ /* 0x000fe200078e00ff */
[----:B------:R-:W-:Y:S02]  /*1130*/  DSETP.NEU.AND P1, PT, |R6|, +INF , PT ;  /* 0x7ff000000600742a */ /* 0x000fe40003f2d200 */
[----:B------:R-:W-:Y:S02]  /*1140*/  FSEL R32, R32, -8.06006814911005101289e+34, !P0 ;  /* 0xf9785eba20207808 */ /* 0x000fe40004000000 */
[----:B------:R-:W-:-:S06]  /*1150*/  FSEL R33, -R27, 0.11223486810922622681, !P0 ;  /* 0x3de5db651b217808 */ /* 0x000fcc0004000100 */
[----:B--2---:R-:W-:-:S08]  /*1160*/  DFMA R12, R28, R32, R12 ;  /* 0x000000201c0c722b */ /* 0x004fd0000000000c */
[----:B------:R-:W-:-:S08]  /*1170*/  DFMA R12, R28, R12, R14 ;  /* 0x0000000c1c0c722b */ /* 0x000fd0000000000e */
[----:B---3--:R-:W-:-:S08]  /*1180*/  DFMA R12, R28, R12, R16 ;  /* 0x0000000c1c0c722b */ /* 0x008fd00000000010 */
[----:B------:R-:W-:-:S08]  /*1190*/  DFMA R12, R28, R12, R18 ;  /* 0x0000000c1c0c722b */ /* 0x000fd00000000012 */
[----:B----4-:R-:W-:-:S08]  /*11a0*/  DFMA R12, R28, R12, R20 ;  /* 0x0000000c1c0c722b */ /* 0x010fd00000000014 */
[----:B------:R-:W-:-:S08]  /*11b0*/  DFMA R12, R28, R12, R22 ;  /* 0x0000000c1c0c722b */ /* 0x000fd00000000016 */
[----:B------:R-:W-:Y:S02]  /*11c0*/  DFMA R24, R12, R24, R24 ;  /* 0x000000180c18722b */ /* 0x000fe40000000018 */
[----:B------:R-:W-:Y:S01]  /*11d0*/  DFMA R12, R28, R12, 1 ;  /* 0x3ff000001c0c742b */ /* 0x000fe2000000000c */
[----:B------:R-:W-:-:S09]  /*11e0*/  @!P1 IMAD.MOV.U32 R28, RZ, RZ, RZ ;  /* 0x000000ffff1c9224 */ /* 0x000fd200078e00ff */
[----:B------:R-:W-:Y:S02]  /*11f0*/  FSEL R14, R12, R24, !P0 ;  /* 0x000000180c0e7208 */ /* 0x000fe40004000000 */
[----:B------:R-:W-:Y:S02]  /*1200*/  FSEL R15, R13, R25, !P0 ;  /* 0x000000190d0f7208 */ /* 0x000fe40004000000 */
[----:B------:R-:W-:Y:S01]  /*1210*/  LOP3.LUT P0, RZ, R26, 0x2, RZ, 0xc0, !PT ;  /* 0x000000021aff7812 */ /* 0x000fe2000780c0ff */
[----:B------:R-:W-:-:S03]  /*1220*/  @!P1 DMUL R26, RZ, R6 ;  /* 0x00000006ff1a9228 */ /* 0x000fc60000000000 */
[----:B------:R-:W-:-:S10]  /*1230*/  DADD R12, RZ, -R14 ;  /* 0x00000000ff0c7229 */ /* 0x000fd4000000080e */
[----:B------:R-:W-:Y:S02]  /*1240*/  FSEL R24, R14, R12, !P0 ;  /* 0x0000000c0e187208 */ /* 0x000fe40004000000 */
[----:B------:R-:W-:Y:S01]  /*1250*/  FSEL R25, R15, R13, !P0 ;  /* 0x0000000d0f197208 */ /* 0x000fe20004000000 */
[----:B------:R-:W-:Y:S06]  /*1260*/  @!P1 BRA `(.L_x_17) ;  /* 0x00000000005c9947 */ /* 0x000fec0003800000 */
        /* <DEDUP_REMOVED lines=23> */
.L_x_17:
        /* <DEDUP_REMOVED lines=23> */
[----:B------:R-:W-:-:S10]  /*1550*/  DFMA R12, R30, R12, 1 ;  /* 0x3ff000001e0c742b */ /* 0x000fd4000000000c */
[----:B------:R-:W-:Y:S02]  /*1560*/  FSEL R14, R12, R26, !P0 ;  /* 0x0000001a0c0e7208 */ /* 0x000fe40004000000 */
[----:B------:R-:W-:Y:S01]  /*1570*/  FSEL R15, R13, R27, !P0 ;  /* 0x0000001b0d0f7208 */ /* 0x000fe20004000000 */
[----:B------:R-:W-:Y:S01]  /*1580*/  @!P1 DMUL R26, RZ, R6 ;  /* 0x00000006ff1a9228 */ /* 0x000fe20000000000 */
[----:B------:R-:W-:Y:S01]  /*1590*/  LOP3.LUT P0, RZ, R28, 0x2, RZ, 0xc0, !PT ;  /* 0x000000021cff7812 */ /* 0x000fe2000780c0ff */
[----:B------:R-:W-:-:S03]  /*15a0*/  @!P1 IMAD.MOV.U32 R28, RZ, RZ, RZ ;  /* 0x000000ffff1c9224 */ /* 0x000fc600078e00ff */
[----:B------:R-:W-:-:S10]  /*15b0*/  DADD R12, RZ, -R14 ;  /* 0x00000000ff0c7229 */ /* 0x000fd4000000080e */
[----:B------:R-:W-:Y:S02]  /*15c0*/  FSEL R12, R14, R12, !P0 ;  /* 0x0000000c0e0c7208 */ /* 0x000fe40004000000 */
[----:B------:R-:W-:-:S06]  /*15d0*/  FSEL R13, R15, R13, !P0 ;  /* 0x0000000d0f0d7208 */ /* 0x000fcc0004000000 */
[----:B------:R-:W-:-:S08]  /*15e0*/  DMUL R12, R4, R12 ;  /* 0x0000000c040c7228 */ /* 0x000fd00000000000 */
[----:B------:R-:W-:Y:S01]  /*15f0*/  DFMA R24, R8, R24, -R12 ;  /* 0x000000180818722b */ /* 0x000fe2000000080c */
[----:B------:R-:W-:Y:S10]  /*1600*/  @!P1 BRA `(.L_x_18) ;  /* 0x00000000005c9947 */ /* 0x000ff40003800000 */
        /* <DEDUP_REMOVED lines=23> */
.L_x_18:
        /* <DEDUP_REMOVED lines=28> */
[----:B------:R-:W-:-:S03]  /*1940*/  @!P1 IMAD.MOV.U32 R28, RZ, RZ, 0x1 ;  /* 0x00000001ff1c9424 */ /* 0x000fc600078e00ff */
[----:B------:R-:W-:-:S10]  /*1950*/  DADD R12, RZ, -R14 ;  /* 0x00000000ff0c7229 */ /* 0x000fd4000000080e */
[----:B------:R-:W-:Y:S02]  /*1960*/  FSEL R12, R14, R12, !P0 ;  /* 0x0000000c0e0c7208 */ /* 0x000fe40004000000 */
[----:B------:R-:W-:-:S06]  /*1970*/  FSEL R13, R15, R13, !P0 ;  /* 0x0000000d0f0d7208 */ /* 0x000fcc0004000000 */
[----:B------:R-:W-:Y:S01]  /*1980*/  DMUL R8, R8, R12 ;  /* 0x0000000c08087228 */ /* 0x000fe20000000000 */
        /* <DEDUP_REMOVED lines=24> */
.L_x_20:
[----:B------:R-:W-:-:S07]  /*1b10*/  VIADD R28, R12, 0x1 ;  /* 0x000000010c1c7836 */ /* 0x000fce0000000000 */
.L_x_19:
        /* <DEDUP_REMOVED lines=9> */
[----:B------:R-:W-:-:S02]  /*1bb0*/  IMAD.MOV.U32 R32, RZ, RZ, 0x20fd8164 ;  /* 0x20fd8164ff207424 */ /* 0x000fc400078e00ff */
[----:B------:R-:W-:Y:S01]  /*1bc0*/  IMAD.MOV.U32 R29, RZ, RZ, 0x3da8ff83 ;  /* 0x3da8ff83ff1d7424 */ /* 0x000fe200078e00ff */
[----:B------:R-:W-:Y:S01]  /*1bd0*/  ISETP.NE.U32.AND P0, PT, R6, 0x1, PT ;  /* 0x000000010600780c */ /* 0x000fe20003f05070 */
[----:B------:R-:W-:-:S03]  /*1be0*/  DMUL R6, R26, R26 ;  /* 0x0000001a1a067228 */ /* 0x000fc60000000000 */
        /* <DEDUP_REMOVED lines=11> */
[----:B------:R-:W-:Y:S02]  /*1ca0*/  FSEL R13, R7, R27, !P0 ;  /* 0x0000001b070d7208 */ /* 0x000fe40004000000 */
[----:B------:R-:W-:-:S04]  /*1cb0*/  LOP3.LUT P0, RZ, R28, 0x2, RZ, 0xc0, !PT ;  /* 0x000000021cff7812 */ /* 0x000fc8000780c0ff */
[----:B------:R-:W-:-:S10]  /*1cc0*/  DADD R6, RZ, -R12 ;  /* 0x00000000ff067229 */ /* 0x000fd4000000080c */
[----:B------:R-:W-:Y:S02]  /*1cd0*/  FSEL R6, R12, R6, !P0 ;  /* 0x000000060c067208 */ /* 0x000fe40004000000 */
[----:B------:R-:W-:-:S06]  /*1ce0*/  FSEL R7, R13, R7, !P0 ;  /* 0x000000070d077208 */ /* 0x000fcc0004000000 */
[----:B------:R-:W-:Y:S01]  /*1cf0*/  DFMA R4, R4, R6, R8 ;  /* 0x000000060404722b */ /* 0x000fe20000000008 */
[----:B------:R-:W-:Y:S02]  /*1d00*/  IMAD.MOV.U32 R8, RZ, RZ, R24 ;  /* 0x000000ffff087224 */ /* 0x000fe400078e0018 */
[----:B------:R-:W-:-:S08]  /*1d10*/  IMAD.MOV.U32 R9, RZ, RZ, R25 ;  /* 0x000000ffff097224 */ /* 0x000fd000078e0019 */
.L_x_14:
[----:B------:R-:W-:Y:S01]  /*1d20*/  DADD R14, -R10, 1 ;  /* 0x3ff000000a0e7429 */ /* 0x000fe20000000100 */
[----:B------:R-:W-:Y:S01]  /*1d30*/  IMAD.MOV.U32 R12, RZ, RZ, 0x0 ;  /* 0x00000000ff0c7424 */ /* 0x000fe200078e00ff */
[----:B------:R-:W-:Y:S01]  /*1d40*/  BSSY.RECONVERGENT B0, `(.L_x_21) ;  /* 0x0000015000007945 */ /* 0x000fe20003800200 */
[----:B------:R-:W-:-:S03]  /*1d50*/  IMAD.MOV.U32 R13, RZ, RZ, 0x3fd80000 ;  /* 0x3fd80000ff0d7424 */ /* 0x000fc600078e00ff */
        /* <DEDUP_REMOVED lines=19> */
.L_x_22:
[----:B------:R-:W-:Y:S05]  /*1e90*/  BSYNC.RECONVERGENT B0 ;  /* 0x0000000000007941 */ /* 0x000fea0003800200 */
.L_x_21:
[----:B------:R-:W0:Y:S01]  /*1ea0*/  LDCU.64 UR4, c[0x0][0x390] ;  /* 0x00007200ff0477ac */ /* 0x000e220008000a00 */
[C---:B------:R-:W-:Y:S02]  /*1eb0*/  DSETP.NEU.AND P0, PT, R2.reuse, 1, PT ;  /* 0x3ff000000200742a */ /* 0x040fe40003f0d000 */
[----:B------:R-:W-:-:S04]  /*1ec0*/  DMUL R2, R2, R8 ;  /* 0x0000000802027228 */ /* 0x000fc80000000000 */
[----:B------:R-:W-:Y:S02]  /*1ed0*/  FSEL R10, R12, RZ, P0 ;  /* 0x000000ff0c0a7208 */ /* 0x000fe40000000000 */
[----:B------:R-:W-:-:S06]  /*1ee0*/  FSEL R11, R13, RZ, P0 ;  /* 0x000000ff0d0b7208 */ /* 0x000fcc0000000000 */
[----:B------:R-:W-:Y:S02]  /*1ef0*/  DMUL R10, R8, R10 ;  /* 0x0000000a080a7228 */ /* 0x000fe40000000000 */
        /* <DEDUP_REMOVED lines=31> */
.L_x_25:
[----:B------:R-:W-:-:S07]  /*20f0*/  VIADD R24, R12, 0x1 ;  /* 0x000000010c187836 */ /* 0x000fce0000000000 */
.L_x_24:
        /* <DEDUP_REMOVED lines=56> */
.L_x_26:
        /* <DEDUP_REMOVED lines=58> */
.L_x_27:
        /* <DEDUP_REMOVED lines=57> */
.L_x_29:
[----:B------:R-:W-:-:S07]  /*2bb0*/  VIADD R26, R12, 0x1 ;  /* 0x000000010c1a7836 */ /* 0x000fce0000000000 */
.L_x_28:
        /* <DEDUP_REMOVED lines=32> */
.L_x_23:
[----:B------:R-:W0:Y:S02]  /*2dc0*/  LDC.64 R6, c[0x0][0x380] ;  /* 0x0000e000ff067b82 */ /* 0x000e240000000a00 */
[----:B0-----:R-:W-:-:S05]  /*2dd0*/  IMAD.WIDE R6, R0, 0x18, R6 ;  /* 0x0000001800067825 */ /* 0x001fca00078e0206 */
[----:B------:R-:W-:Y:S04]  /*2de0*/  STG.E.64 desc[UR8][R6.64], R10 ;  /* 0x0000000a06007986 */ /* 0x000fe8000c101b08 */
[----:B------:R-:W-:Y:S04]  /*2df0*/  STG.E.64 desc[UR8][R6.64+0x8], R2 ;  /* 0x0000080206007986 */ /* 0x000fe8000c101b08 */
[----:B------:R-:W-:Y:S01]  /*2e00*/  STG.E.64 desc[UR8][R6.64+0x10], R4 ;  /* 0x0000100406007986 */ /* 0x000fe2000c101b08 */
[----:B------:R-:W-:Y:S05]  /*2e10*/  EXIT ;  /* 0x000000000000794d */ /* 0x000fea0003800000 */
        .weak           $__internal_0_$__cuda_sm20_div_rn_f64_full
        .type           $__internal_0_$__cuda_sm20_div_rn_f64_full,@function
        .size           $__internal_0_$__cuda_sm20_div_rn_f64_full,($__internal_1_$__cuda_sm20_dsqrt_rn_f64_mediumpath_v1 - $__internal_0_$__cuda_sm20_div_rn_f64_full)
$__internal_0_$__cuda_sm20_div_rn_f64_full:
[C---:B------:R-:W-:Y:S01]  /*2e20*/  FSETP.GEU.AND P0, PT, |R15|.reuse, 1.469367938527859385e-39, PT ;  /* 0x001000000f00780b */ /* 0x040fe20003f0e200 */
[----:B------:R-:W-:Y:S01]  /*2e30*/  IMAD.MOV.U32 R24, RZ, RZ, 0x1 ;  /* 0x00000001ff187424 */ /* 0x000fe200078e00ff */
[----:B------:R-:W-:Y:S01]  /*2e40*/  LOP3.LUT R12, R15, 0x800fffff, RZ, 0xc0, !PT ;  /* 0x800fffff0f0c7812 */ /* 0x000fe200078ec0ff */
[----:B------:R-:W-:Y:S01]  /*2e50*/  BSSY.RECONVERGENT B1, `(.L_x_30) ;  /* 0x0000055000017945 */ /* 0x000fe20003800200 */
[C---:B------:R-:W-:Y:S02]  /*2e60*/  FSETP.GEU.AND P2, PT, |R17|.reuse, 1.469367938527859385e-39, PT ;  /* 0x001000001100780b */ /* 0x040fe40003f4e200 */
[----:B------:R-:W-:Y:S01]  /*2e70*/  LOP3.LUT R13, R12, 0x3ff00000, RZ, 0xfc, !PT ;  /* 0x3ff000000c0d7812 */ /* 0x000fe200078efcff */
[----:B------:R-:W-:Y:S01]  /*2e80*/  IMAD.MOV.U32 R12, RZ, RZ, R14 ;  /* 0x000000ffff0c7224 */ /* 0x000fe200078e000e */
[----:B------:R-:W-:Y:S02]  /*2e90*/  LOP3.LUT R22, R17, 0x7ff00000, RZ, 0xc0, !PT ;  /* 0x7ff0000011167812 */ /* 0x000fe400078ec0ff */
[----:B------:R-:W-:-:S03]  /*2ea0*/  LOP3.LUT R23, R15, 0x7ff00000, RZ, 0xc0, !PT ;  /* 0x7ff000000f177812 */ /* 0x000fc600078ec0ff */
[----:B------:R-:W-:Y:S01]  /*2eb0*/  @!P0 DMUL R12, R14, 8.98846567431157953865e+307 ;  /* 0x7fe000000e0c8828 */ /* 0x000fe20000000000 */
[C---:B------:R-:W-:Y:S01]  /*2ec0*/  ISETP.GE.U32.AND P1, PT, R22.reuse, R23, PT ;  /* 0x000000171600720c */ /* 0x040fe20003f26070 */
[----:B------:R-:W-:Y:S02]  /*2ed0*/  IMAD.MOV.U32 R30, RZ, RZ, R22 ;  /* 0x000000ffff1e7224 */ /* 0x000fe400078e0016 */
[----:B------:R-:W-:Y:S01]  /*2ee0*/  @!P2 LOP3.LUT R21, R15, 0x7ff00000, RZ, 0xc0, !PT ;  /* 0x7ff000000f15a812 */ /* 0x000fe200078ec0ff */
[----:B------:R-:W-:Y:S01]  /*2ef0*/  IMAD.MOV.U32 R31, RZ, RZ, R23 ;  /* 0x000000ffff1f7224 */ /* 0x000fe200078e0017 */
[----:B------:R-:W0:Y:S02]  /*2f00*/  MUFU.RCP64H R25, R13 ;  /* 0x0000000d00197308 */ /* 0x000e240000001800 */
[----:B------:R-:W-:Y:S01]  /*2f10*/  @!P2 ISETP.GE.U32.AND P3, PT, R22, R21, PT ;  /* 0x000000151600a20c */ /* 0x000fe20003f66070 */
[----:B------:R-:W-:Y:S01]  /*2f20*/  IMAD.MOV.U32 R21, RZ, RZ, 0x1ca00000 ;  /* 0x1ca00000ff157424 */ /* 0x000fe200078e00ff */
[----:B------:R-:W-:-:S04]  /*2f30*/  @!P0 LOP3.LUT R31, R13, 0x7ff00000, RZ, 0xc0, !PT ;  /* 0x7ff000000d1f8812 */ /* 0x000fc800078ec0ff */
[----:B------:R-:W-:Y:S01]  /*2f40*/  @!P2 SEL R27, R21, 0x63400000, !P3 ;  /* 0x63400000151ba807 */ /* 0x000fe20005800000 */
[----:B------:R-:W-:-:S03]  /*2f50*/  VIADD R34, R31, 0xffffffff ;  /* 0xffffffff1f227836 */ /* 0x000fc60000000000 */
[----:B------:R-:W-:-:S04]  /*2f60*/  @!P2 LOP3.LUT R28, R27, 0x80000000, R17, 0xf8, !PT ;  /* 0x800000001b1ca812 */ /* 0x000fc800078ef811 */
[----:B------:R-:W-:Y:S01]  /*2f70*/  @!P2 LOP3.LUT R29, R28, 0x100000, RZ, 0xfc, !PT ;  /* 0x001000001c1da812 */ /* 0x000fe200078efcff */
[----:B0-----:R-:W-:Y:S01]  /*2f80*/  DFMA R6, R24, -R12, 1 ;  /* 0x3ff000001806742b */ /* 0x001fe2000000080c */
[----:B------:R-:W-:-:S07]  /*2f90*/  @!P2 IMAD.MOV.U32 R28, RZ, RZ, RZ ;  /* 0x000000ffff1ca224 */ /* 0x000fce00078e00ff */
[----:B------:R-:W-:-:S08]  /*2fa0*/  DFMA R6, R6, R6, R6 ;  /* 0x000000060606722b */ /* 0x000fd00000000006 */
[----:B------:R-:W-:Y:S01]  /*2fb0*/  DFMA R24, R24, R6, R24 ;  /* 0x000000061818722b */ /* 0x000fe20000000018 */
[----:B------:R-:W-:Y:S01]  /*2fc0*/  SEL R7, R21, 0x63400000, !P1 ;  /* 0x6340000015077807 */ /* 0x000fe20004800000 */
[----:B------:R-:W-:-:S03]  /*2fd0*/  IMAD.MOV.U32 R6, RZ, RZ, R16 ;  /* 0x000000ffff067224 */ /* 0x000fc600078e0010 */
[----:B------:R-:W-:-:S03]  /*2fe0*/  LOP3.LUT R7, R7, 0x800fffff, R17, 0xf8, !PT ;  /* 0x800fffff07077812 */ /* 0x000fc600078ef811 */
[----:B------:R-:W-:-:S03]  /*2ff0*/  DFMA R26, R24, -R12, 1 ;  /* 0x3ff00000181a742b */ /* 0x000fc6000000080c */
[----:B------:R-:W-:-:S05]  /*3000*/  @!P2 DFMA R6, R6, 2, -R28 ;  /* 0x400000000606a82b */ /* 0x000fca000000081c */
[----:B------:R-:W-:-:S05]  /*3010*/  DFMA R24, R24, R26, R24 ;  /* 0x0000001a1818722b */ /* 0x000fca0000000018 */
[----:B------:R-:W-:-:S03]  /*3020*/  @!P2 LOP3.LUT R30, R7, 0x7ff00000, RZ, 0xc0, !PT ;  /* 0x7ff00000071ea812 */ /* 0x000fc600078ec0ff */
[----:B------:R-:W-:Y:S02]  /*3030*/  DMUL R26, R24, R6 ;  /* 0x00000006181a7228 */ /* 0x000fe40000000000 */
[----:B------:R-:W-:-:S05]  /*3040*/  VIADD R23, R30, 0xffffffff ;  /* 0xffffffff1e177836 */ /* 0x000fca0000000000 */
[----:B------:R-:W-:Y:S01]  /*3050*/  ISETP.GT.U32.AND P0, PT, R23, 0x7feffffe, PT ;  /* 0x7feffffe1700780c */ /* 0x000fe20003f04070 */
[----:B------:R-:W-:-:S03]  /*3060*/  DFMA R28, R26, -R12, R6 ;  /* 0x8000000c1a1c722b */ /* 0x000fc60000000006 */
[----:B------:R-:W-:-:S05]  /*3070*/  ISETP.GT.U32.OR P0, PT, R34, 0x7feffffe, P0 ;  /* 0x7feffffe2200780c */ /* 0x000fca0000704470 */
[----:B------:R-:W-:-:S08]  /*3080*/  DFMA R24, R24, R28, R26 ;  /* 0x0000001c1818722b */ /* 0x000fd0000000001a */
[----:B------:R-:W-:Y:S05]  /*3090*/  @P0 BRA `(.L_x_31) ;  /* 0x00000000006c0947 */ /* 0x000fea0003800000 */
[----:B------:R-:W-:Y:S01]  /*30a0*/  LOP3.LUT R17, R15, 0x7ff00000, RZ, 0xc0, !PT ;  /* 0x7ff000000f117812 */ /* 0x000fe200078ec0ff */
[----:B------:R-:W-:-:S03]  /*30b0*/  IMAD.MOV.U32 R26, RZ, RZ, RZ ;  /* 0x000000ffff1a7224 */ /* 0x000fc600078e00ff */
[CC--:B------:R-:W-:Y:S02]  /*30c0*/  VIADDMNMX R16, R22.reuse, -R17.reuse, 0xb9600000, !PT ;  /* 0xb960000016107446 */ /* 0x0c0fe40007800911 */
[----:B------:R-:W-:Y:S02]  /*30d0*/  ISETP.GE.U32.AND P0, PT, R22, R17, PT ;  /* 0x000000111600720c */ /* 0x000fe40003f06070 */
[----:B------:R-:W-:Y:S02]  /*30e0*/  VIMNMX R16, PT, PT, R16, 0x46a00000, PT ;  /* 0x46a0000010107848 */ /* 0x000fe40003fe0100 */
[----:B------:R-:W-:-:S05]  /*30f0*/  SEL R21, R21, 0x63400000, !P0 ;  /* 0x6340000015157807 */ /* 0x000fca0004000000 */
[----:B------:R-:W-:-:S04]  /*3100*/  IMAD.IADD R16, R16, 0x1, -R21 ;  /* 0x0000000110107824 */ /* 0x000fc800078e0a15 */
[----:B------:R-:W-:-:S06]  /*3110*/  VIADD R27, R16, 0x7fe00000 ;  /* 0x7fe00000101b7836 */ /* 0x000fcc0000000000 */
[----:B------:R-:W-:-:S10]  /*3120*/  DMUL R22, R24, R26 ;  /* 0x0000001a18167228 */ /* 0x000fd40000000000 */
[----:B------:R-:W-:-:S13]  /*3130*/  FSETP.GTU.AND P0, PT, |R23|, 1.469367938527859385e-39, PT ;  /* 0x001000001700780b */ /* 0x000fda0003f0c200 */
[----:B------:R-:W-:Y:S05]  /*3140*/  @P0 BRA `(.L_x_32) ;  /* 0x0000000000940947 */ /* 0x000fea0003800000 */
[----:B------:R-:W-:Y:S01]  /*3150*/  DFMA R6, R24, -R12, R6 ;  /* 0x8000000c1806722b */ /* 0x000fe20000000006 */
[----:B------:R-:W-:-:S09]  /*3160*/  IMAD.MOV.U32 R26, RZ, RZ, RZ ;  /* 0x000000ffff1a7224 */ /* 0x000fd200078e00ff */
[C---:B------:R-:W-:Y:S02]  /*3170*/  FSETP.NEU.AND P0, PT, R7.reuse, RZ, PT ;  /* 0x000000ff0700720b */ /* 0x040fe40003f0d000 */
[----:B------:R-:W-:-:S04]  /*3180*/  LOP3.LUT R15, R7, 0x80000000, R15, 0x48, !PT ;  /* 0x80000000070f7812 */ /* 0x000fc800078e480f */
[----:B------:R-:W-:-:S07]  /*3190*/  LOP3.LUT R27, R15, R27, RZ, 0xfc, !PT ;  /* 0x0000001b0f1b7212 */ /* 0x000fce00078efcff */
[----:B------:R-:W-:Y:S05]  /*31a0*/  @!P0 BRA `(.L_x_32) ;  /* 0x00000000007c8947 */ /* 0x000fea0003800000 */
[----:B------:R-:W-:Y:S02]  /*31b0*/  IMAD.MOV R7, RZ, RZ, -R16 ;  /* 0x000000ffff077224 */ /* 0x000fe400078e0a10 */
[----:B------:R-:W-:-:S06]  /*31c0*/  IMAD.MOV.U32 R6, RZ, RZ, RZ ;  /* 0x000000ffff067224 */ /* 0x000fcc00078e00ff */
[----:B------:R-:W-:Y:S02]  /*31d0*/  DFMA R6, R22, -R6, R24 ;  /* 0x800000061606722b */ /* 0x000fe40000000018 */
[----:B------:R-:W-:-:S04]  /*31e0*/  DMUL.RP R24, R24, R26 ;  /* 0x0000001a18187228 */ /* 0x000fc80000008000 */
[----:B------:R-:W-:-:S04]  /*31f0*/  IADD3 R6, PT, PT, -R16, -0x43300000, RZ ;  /* 0xbcd0000010067810 */ /* 0x000fc80007ffe1ff */
[----:B------:R-:W-:Y:S02]  /*3200*/  FSETP.NEU.AND P0, PT, |R7|, R6, PT ;  /* 0x000000060700720b */ /* 0x000fe40003f0d200 */
[----:B------:R-:W-:Y:S02]  /*3210*/  LOP3.LUT R15, R25, R15, RZ, 0x3c, !PT ;  /* 0x0000000f190f7212 */ /* 0x000fe400078e3cff */
[----:B------:R-:W-:Y:S02]  /*3220*/  FSEL R22, R24, R22, !P0 ;  /* 0x0000001618167208 */ /* 0x000fe40004000000 */
[----:B------:R-:W-:Y:S01]  /*3230*/  FSEL R23, R15, R23, !P0 ;  /* 0x000000170f177208 */ /* 0x000fe20004000000 */
[----:B------:R-:W-:Y:S06]  /*3240*/  BRA `(.L_x_32) ;  /* 0x0000000000547947 */ /* 0x000fec0003800000 */
.L_x_31:
[----:B------:R-:W-:-:S14]  /*3250*/  DSETP.NAN.AND P0, PT, R16, R16, PT ;  /* 0x000000101000722a */ /* 0x000fdc0003f08000 */
[----:B------:R-:W-:Y:S05]  /*3260*/  @P0 BRA `(.L_x_33) ;  /* 0x0000000000440947 */ /* 0x000fea0003800000 */
[----:B------:R-:W-:-:S14]  /*3270*/  DSETP.NAN.AND P0, PT, R14, R14, PT ;  /* 0x0000000e0e00722a */ /* 0x000fdc0003f08000 */
[----:B------:R-:W-:Y:S05]  /*3280*/  @P0 BRA `(.L_x_34) ;  /* 0x0000000000300947 */ /* 0x000fea0003800000 */
[----:B------:R-:W-:Y:S01]  /*3290*/  ISETP.NE.AND P0, PT, R30, R31, PT ;  /* 0x0000001f1e00720c */ /* 0x000fe20003f05270 */
[----:B------:R-:W-:Y:S02]  /*32a0*/  IMAD.MOV.U32 R22, RZ, RZ, 0x0 ;  /* 0x00000000ff167424 */ /* 0x000fe400078e00ff */
[----:B------:R-:W-:-:S10]  /*32b0*/  IMAD.MOV.U32 R23, RZ, RZ, -0x80000 ;  /* 0xfff80000ff177424 */ /* 0x000fd400078e00ff */
[----:B------:R-:W-:Y:S05]  /*32c0*/  @!P0 BRA `(.L_x_32) ;  /* 0x0000000000348947 */ /* 0x000fea0003800000 */
[----:B------:R-:W-:Y:S02]  /*32d0*/  ISETP.NE.AND P0, PT, R30, 0x7ff00000, PT ;  /* 0x7ff000001e00780c */ /* 0x000fe40003f05270 */
[----:B------:R-:W-:Y:S02]  /*32e0*/  LOP3.LUT R23, R17, 0x80000000, R15, 0x48, !PT ;  /* 0x8000000011177812 */ /* 0x000fe400078e480f */
[----:B------:R-:W-:-:S13]  /*32f0*/  ISETP.EQ.OR P0, PT, R31, RZ, !P0 ;  /* 0x000000ff1f00720c */ /* 0x000fda0004702670 */
[----:B------:R-:W-:Y:S01]  /*3300*/  @P0 LOP3.LUT R6, R23, 0x7ff00000, RZ, 0xfc, !PT ;  /* 0x7ff0000017060812 */ /* 0x000fe200078efcff */
[----:B------:R-:W-:Y:S02]  /*3310*/  @!P0 IMAD.MOV.U32 R22, RZ, RZ, RZ ;  /* 0x000000ffff168224 */ /* 0x000fe400078e00ff */
[----:B------:R-:W-:Y:S02]  /*3320*/  @P0 IMAD.MOV.U32 R22, RZ, RZ, RZ ;  /* 0x000000ffff160224 */ /* 0x000fe400078e00ff */
[----:B------:R-:W-:Y:S01]  /*3330*/  @P0 IMAD.MOV.U32 R23, RZ, RZ, R6 ;  /* 0x000000ffff170224 */ /* 0x000fe200078e0006 */
[----:B------:R-:W-:Y:S06]  /*3340*/  BRA `(.L_x_32) ;  /* 0x0000000000147947 */ /* 0x000fec0003800000 */
.L_x_34:
[----:B------:R-:W-:Y:S01]  /*3350*/  LOP3.LUT R23, R15, 0x80000, RZ, 0xfc, !PT ;  /* 0x000800000f177812 */ /* 0x000fe200078efcff */
[----:B------:R-:W-:Y:S01]  /*3360*/  IMAD.MOV.U32 R22, RZ, RZ, R14 ;  /* 0x000000ffff167224 */ /* 0x000fe200078e000e */
[----:B------:R-:W-:Y:S06]  /*3370*/  BRA `(.L_x_32) ;  /* 0x0000000000087947 */ /* 0x000fec0003800000 */
.L_x_33:
[----:B------:R-:W-:Y:S01]  /*3380*/  LOP3.LUT R23, R17, 0x80000, RZ, 0xfc, !PT ;  /* 0x0008000011177812 */ /* 0x000fe200078efcff */
[----:B------:R-:W-:-:S07]  /*3390*/  IMAD.MOV.U32 R22, RZ, RZ, R16 ;  /* 0x000000ffff167224 */ /* 0x000fce00078e0010 */
.L_x_32:
[----:B------:R-:W-:Y:S05]  /*33a0*/  BSYNC.RECONVERGENT B1 ;  /* 0x0000000000017941 */ /* 0x000fea0003800200 */
.L_x_30:
[----:B------:R-:W-:Y:S02]  /*33b0*/  IMAD.MOV.U32 R21, RZ, RZ, 0x0 ;  /* 0x00000000ff157424 */ /* 0x000fe400078e00ff */
[----:B------:R-:W-:Y:S02]  /*33c0*/  IMAD.MOV.U32 R6, RZ, RZ, R22 ;  /* 0x000000ffff067224 */ /* 0x000fe400078e0016 */
[----:B------:R-:W-:Y:S01]  /*33d0*/  IMAD.MOV.U32 R7, RZ, RZ, R23 ;  /* 0x000000ffff077224 */ /* 0x000fe200078e0017 */
[----:B------:R-:W-:Y:S06]  /*33e0*/  RET.REL.NODEC R20 `(func) ;  /* 0xffffffcc14047950 */ /* 0x000fec0003c3ffff */
        .weak           $__internal_1_$__cuda_sm20_dsqrt_rn_f64_mediumpath_v1
        .type           $__internal_1_$__cuda_sm20_dsqrt_rn_f64_mediumpath_v1,@function
        .size           $__internal_1_$__cuda_sm20_dsqrt_rn_f64_mediumpath_v1,($func$__internal_accurate_pow - $__internal_1_$__cuda_sm20_dsqrt_rn_f64_mediumpath_v1)
$__internal_1_$__cuda_sm20_dsqrt_rn_f64_mediumpath_v1:
[----:B------:R-:W-:Y:S01]  /*33f0*/  ISETP.GE.U32.AND P1, PT, R13, -0x3400000, PT ;  /* 0xfcc000000d00780c */ /* 0x000fe20003f26070 */
[----:B------:R-:W-:Y:S01]  /*3400*/  BSSY.RECONVERGENT B1, `(.L_x_35) ;  /* 0x0000026000017945 */ /* 0x000fe20003800200 */
[----:B------:R-:W-:Y:S02]  /*3410*/  IMAD.MOV.U32 R16, RZ, RZ, R20 ;  /* 0x000000ffff107224 */ /* 0x000fe400078e0014 */
[----:B------:R-:W-:Y:S02]  /*3420*/  IMAD.MOV.U32 R17, RZ, RZ, R21 ;  /* 0x000000ffff117224 */ /* 0x000fe400078e0015 */
[----:B------:R-:W-:-:S07]  /*3430*/  IMAD.MOV.U32 R13, RZ, RZ, R7 ;  /* 0x000000ffff0d7224 */ /* 0x000fce00078e0007 */
[----:B------:R-:W-:Y:S05]  /*3440*/  @!P1 BRA `(.L_x_36) ;  /* 0x0000000000209947 */ /* 0x000fea0003800000 */
[----:B------:R-:W-:-:S10]  /*3450*/  DFMA.RM R12, R16, R12, R18 ;  /* 0x0000000c100c722b */ /* 0x000fd40000004012 */
[----:B------:R-:W-:-:S05]  /*3460*/  IADD3 R16, P1, PT, R12, 0x1, RZ ;  /* 0x000000010c107810 */ /* 0x000fca0007f3e0ff */
[----:B------:R-:W-:-:S06]  /*3470*/  IMAD.X R17, RZ, RZ, R13, P1 ;  /* 0x000000ffff117224 */ /* 0x000fcc00008e060d */
[----:B------:R-:W-:-:S08]  /*3480*/  DFMA.RP R14, -R12, R16, R14 ;  /* 0x000000100c0e722b */ /* 0x000fd0000000810e */
[----:B------:R-:W-:-:S06]  /*3490*/  DSETP.GT.AND P1, PT, R14, RZ, PT ;  /* 0x000000ff0e00722a */ /* 0x000fcc0003f24000 */
[----:B------:R-:W-:Y:S02]  /*34a0*/  FSEL R12, R16, R12, P1 ;  /* 0x0000000c100c7208 */ /* 0x000fe40000800000 */
[----:B------:R-:W-:Y:S01]  /*34b0*/  FSEL R13, R17, R13, P1 ;  /* 0x0000000d110d7208 */ /* 0x000fe20000800000 */
[----:B------:R-:W-:Y:S06]  /*34c0*/  BRA `(.L_x_37) ;  /* 0x0000000000647947 */ /* 0x000fec0003800000 */
.L_x_36:
[----:B------:R-:W-:-:S14]  /*34d0*/  DSETP.NE.AND P1, PT, R14, RZ, PT ;  /* 0x000000ff0e00722a */ /* 0x000fdc0003f25000 */
[----:B------:R-:W-:Y:S05]  /*34e0*/  @!P1 BRA `(.L_x_38) ;  /* 0x0000000000589947 */ /* 0x000fea0003800000 */
[----:B------:R-:W-:-:S13]  /*34f0*/  ISETP.GE.AND P1, PT, R15, RZ, PT ;  /* 0x000000ff0f00720c */ /* 0x000fda0003f26270 */
[----:B------:R-:W-:Y:S02]  /*3500*/  @!P1 IMAD.MOV.U32 R12, RZ, RZ, 0x0 ;  /* 0x00000000ff0c9424 */ /* 0x000fe400078e00ff */
[----:B------:R-:W-:Y:S01]  /*3510*/  @!P1 IMAD.MOV.U32 R13, RZ, RZ, -0x80000 ;  /* 0xfff80000ff0d9424 */ /* 0x000fe200078e00ff */
[----:B------:R-:W-:Y:S06]  /*3520*/  @!P1 BRA `(.L_x_37) ;  /* 0x00000000004c9947 */ /* 0x000fec0003800000 */
[----:B------:R-:W-:-:S13]  /*3530*/  ISETP.GT.AND P1, PT, R15, 0x7fefffff, PT ;  /* 0x7fefffff0f00780c */ /* 0x000fda0003f24270 */
[----:B------:R-:W-:Y:S05]  /*3540*/  @P1 BRA `(.L_x_38) ;  /* 0x0000000000401947 */ /* 0x000fea0003800000 */
[----:B------:R-:W-:Y:S01]  /*3550*/  DMUL R14, R14, 8.11296384146066816958e+31 ;  /* 0x469000000e0e7828 */ /* 0x000fe20000000000 */
[----:B------:R-:W-:Y:S02]  /*3560*/  IMAD.MOV.U32 R12, RZ, RZ, RZ ;  /* 0x000000ffff0c7224 */ /* 0x000fe400078e00ff */
[----:B------:R-:W-:Y:S02]  /*3570*/  IMAD.MOV.U32 R18, RZ, RZ, 0x0 ;  /* 0x00000000ff127424 */ /* 0x000fe400078e00ff */
[----:B------:R-:W-:Y:S01]  /*3580*/  IMAD.MOV.U32 R19, RZ, RZ, 0x3fd80000 ;  /* 0x3fd80000ff137424 */ /* 0x000fe200078e00ff */
[----:B------:R-:W0:Y:S02]  /*3590*/  MUFU.RSQ64H R13, R15 ;  /* 0x0000000f000d7308 */ /* 0x000e240000001c00 */
[----:B0-----:R-:W-:-:S08]  /*35a0*/  DMUL R16, R12, R12 ;  /* 0x0000000c0c107228 */ /* 0x001fd00000000000 */
[----:B------:R-:W-:-:S08]  /*35b0*/  DFMA R16, R14, -R16, 1 ;  /* 0x3ff000000e10742b */ /* 0x000fd00000000810 */
[----:B------:R-:W-:Y:S02]  /*35c0*/  DFMA R18, R16, R18, 0.5 ;  /* 0x3fe000001012742b */ /* 0x000fe40000000012 */
[----:B------:R-:W-:-:S08]  /*35d0*/  DMUL R16, R12, R16 ;  /* 0x000000100c107228 */ /* 0x000fd00000000000 */
[----:B------:R-:W-:-:S08]  /*35e0*/  DFMA R16, R18, R16, R12 ;  /* 0x000000101210722b */ /* 0x000fd0000000000c */
[----:B------:R-:W-:Y:S02]  /*35f0*/  DMUL R12, R14, R16 ;  /* 0x000000100e0c7228 */ /* 0x000fe40000000000 */
[----:B------:R-:W-:-:S06]  /*3600*/  VIADD R17, R17, 0xfff00000 ;  /* 0xfff0000011117836 */ /* 0x000fcc0000000000 */
[----:B------:R-:W-:-:S08]  /*3610*/  DFMA R18, R12, -R12, R14 ;  /* 0x8000000c0c12722b */ /* 0x000fd0000000000e */
[----:B------:R-:W-:-:S10]  /*3620*/  DFMA R12, R16, R18, R12 ;  /* 0x00000012100c722b */ /* 0x000fd4000000000c */
[----:B------:R-:W-:Y:S01]  /*3630*/  VIADD R13, R13, 0xfcb00000 ;  /* 0xfcb000000d0d7836 */ /* 0x000fe20000000000 */
[----:B------:R-:W-:Y:S06]  /*3640*/  BRA `(.L_x_37) ;  /* 0x0000000000047947 */ /* 0x000fec0003800000 */
.L_x_38:
[----:B------:R-:W-:-:S11]  /*3650*/  DADD R12, R14, R14 ;  /* 0x000000000e0c7229 */ /* 0x000fd6000000000e */
.L_x_37:
[----:B------:R-:W-:Y:S05]  /*3660*/  BSYNC.RECONVERGENT B1 ;  /* 0x0000000000017941 */ /* 0x000fea0003800200 */
.L_x_35:
[----:B------:R-:W-:-:S04]  /*3670*/  IMAD.MOV.U32 R7, RZ, RZ, 0x0 ;  /* 0x00000000ff077424 */ /* 0x000fc800078e00ff */
[----:B------:R-:W-:Y:S05]  /*3680*/  RET.REL.NODEC R6 `(func) ;  /* 0xffffffc8065c7950 */ /* 0x000fea0003c3ffff */
        .type           $func$__internal_accurate_pow,@function
        .size           $func$__internal_accurate_pow,($func$__internal_trig_reduction_slowpathd - $func$__internal_accurate_pow)
$func$__internal_accurate_pow:
[----:B------:R-:W-:Y:S01]  /*3690*/  ISETP.GT.U32.AND P0, PT, R7, 0xfffff, PT ;  /* 0x000fffff0700780c */ /* 0x000fe20003f04070 */
[----:B------:R-:W-:Y:S01]  /*36a0*/  IMAD.MOV.U32 R8, RZ, RZ, R28 ;  /* 0x000000ffff087224 */ /* 0x000fe200078e001c */
[----:B------:R-:W-:Y:S01]  /*36b0*/  UMOV UR6, 0x7d2cafe2 ;  /* 0x7d2cafe200067882 */ /* 0x000fe20000000000 */
[--C-:B------:R-:W-:Y:S01]  /*36c0*/  IMAD.MOV.U32 R9, RZ, RZ, R7.reuse ;  /* 0x000000ffff097224 */ /* 0x100fe200078e0007 */
[----:B------:R-:W-:Y:S01]  /*36d0*/  UMOV UR7, 0x3eb0f5ff ;  /* 0x3eb0f5ff00077882 */ /* 0x000fe20000000000 */
[--C-:B------:R-:W-:Y:S01]  /*36e0*/  IMAD.MOV.U32 R12, RZ, RZ, R7.reuse ;  /* 0x000000ffff0c7224 */ /* 0x100fe200078e0007 */
[----:B------:R-:W-:Y:S01]  /*36f0*/  SHF.R.U32.HI R7, RZ, 0x14, R7 ;  /* 0x00000014ff077819 */ /* 0x000fe20000011607 */
[----:B------:R-:W-:Y:S01]  /*3700*/  IMAD.MOV.U32 R20, RZ, RZ, RZ ;  /* 0x000000ffff147224 */ /* 0x000fe200078e00ff */
[----:B------:R-:W-:Y:S01]  /*3710*/  UMOV UR10, 0x3b39803f ;  /* 0x3b39803f000a7882 */ /* 0x000fe20000000000 */
[----:B------:R-:W-:Y:S01]  /*3720*/  IMAD.MOV.U32 R16, RZ, RZ, 0x41ad3b5a ;  /* 0x41ad3b5aff107424 */ /* 0x000fe200078e00ff */
[----:B------:R-:W-:Y:S01]  /*3730*/  UMOV UR11, 0x3c7abc9e ;  /* 0x3c7abc9e000b7882 */ /* 0x000fe20000000000 */
[----:B------:R-:W-:-:S02]  /*3740*/  IMAD.MOV.U32 R17, RZ, RZ, 0x3ed0f5d2 ;  /* 0x3ed0f5d2ff117424 */ /* 0x000fc400078e00ff */
[----:B------:R-:W-:-:S10]  /*3750*/  @!P0 DMUL R8, R8, 1.80143985094819840000e+16 ;  /* 0x4350000008088828 */ /* 0x000fd40000000000 */
[----:B------:R-:W-:Y:S01]  /*3760*/  @!P0 IMAD.MOV.U32 R12, RZ, RZ, R9 ;  /* 0x000000ffff0c8224 */ /* 0x000fe200078e0009 */
[----:B------:R-:W-:Y:S01]  /*3770*/  @!P0 LEA.HI R7, R9, 0xffffffca, RZ, 0xc ;  /* 0xffffffca09078811 */ /* 0x000fe200078f60ff */
[----:B------:R-:W-:Y:S02]  /*3780*/  @!P0 IMAD.MOV.U32 R28, RZ, RZ, R8 ;  /* 0x000000ffff1c8224 */ /* 0x000fe400078e0008 */
[----:B------:R-:W-:Y:S01]  /*3790*/  IMAD.MOV.U32 R9, RZ, RZ, 0x43300000 ;  /* 0x43300000ff097424 */ /* 0x000fe200078e00ff */
[----:B------:R-:W-:Y:S01]  /*37a0*/  LOP3.LUT R12, R12, 0x800fffff, RZ, 0xc0, !PT ;  /* 0x800fffff0c0c7812 */ /* 0x000fe200078ec0ff */
[----:B------:R-:W-:-:S03]  /*37b0*/  VIADD R8, R7, 0xfffffc01 ;  /* 0xfffffc0107087836 */ /* 0x000fc60000000000 */
[----:B------:R-:W-:-:S04]  /*37c0*/  LOP3.LUT R29, R12, 0x3ff00000, RZ, 0xfc, !PT ;  /* 0x3ff000000c1d7812 */ /* 0x000fc800078efcff */
[----:B------:R-:W-:-:S13]  /*37d0*/  ISETP.GE.U32.AND P1, PT, R29, 0x3ff6a09f, PT ;  /* 0x3ff6a09f1d00780c */ /* 0x000fda0003f26070 */
[----:B------:R-:W-:Y:S02]  /*37e0*/  @P1 VIADD R13, R29, 0xfff00000 ;  /* 0xfff000001d0d1836 */ /* 0x000fe40000000000 */
[----:B------:R-:W-:Y:S02]  /*37f0*/  @P1 VIADD R8, R7, 0xfffffc02 ;  /* 0xfffffc0207081836 */ /* 0x000fe40000000000 */
[----:B------:R-:W-:-:S03]  /*3800*/  @P1 IMAD.MOV.U32 R29, RZ, RZ, R13 ;  /* 0x000000ffff1d1224 */ /* 0x000fc600078e000d */
[----:B------:R-:W-:-:S03]  /*3810*/  LOP3.LUT R8, R8, 0x80000000, RZ, 0x3c, !PT ;  /* 0x8000000008087812 */ /* 0x000fc600078e3cff */
[C---:B------:R-:W-:Y:S02]  /*3820*/  DADD R14, R28.reuse, 1 ;  /* 0x3ff000001c0e7429 */ /* 0x040fe40000000000 */
[----:B------:R-:W-:-:S04]  /*3830*/  DADD R28, R28, -1 ;  /* 0xbff000001c1c7429 */ /* 0x000fc80000000000 */
[----:B------:R-:W0:Y:S02]  /*3840*/  MUFU.RCP64H R21, R15 ;  /* 0x0000000f00157308 */ /* 0x000e240000001800 */
[----:B0-----:R-:W-:-:S08]  /*3850*/  DFMA R12, -R14, R20, 1 ;  /* 0x3ff000000e0c742b */ /* 0x001fd00000000114 */
[----:B------:R-:W-:-:S08]  /*3860*/  DFMA R12, R12, R12, R12 ;  /* 0x0000000c0c0c722b */ /* 0x000fd0000000000c */
[----:B------:R-:W-:-:S08]  /*3870*/  DFMA R20, R20, R12, R20 ;  /* 0x0000000c1414722b */ /* 0x000fd00000000014 */
[----:B------:R-:W-:-:S08]  /*3880*/  DMUL R12, R28, R20 ;  /* 0x000000141c0c7228 */ /* 0x000fd00000000000 */
[----:B------:R-:W-:-:S08]  /*3890*/  DFMA R12, R28, R20, R12 ;  /* 0x000000141c0c722b */ /* 0x000fd0000000000c */
[----:B------:R-:W-:Y:S02]  /*38a0*/  DMUL R18, R12, R12 ;  /* 0x0000000c0c127228 */ /* 0x000fe40000000000 */
[----:B------:R-:W-:-:S06]  /*38b0*/  DADD R22, R28, -R12 ;  /* 0x000000001c167229 */ /* 0x000fcc000000080c */
[----:B------:R-:W-:Y:S01]  /*38c0*/  DFMA R14, R18, UR6, R16 ;  /* 0x00000006120e7c2b */ /* 0x000fe20008000010 */
[----:B------:R-:W-:Y:S01]  /*38d0*/  UMOV UR6, 0x75488a3f ;  /* 0x75488a3f00067882 */ /* 0x000fe20000000000 */
[----:B------:R-:W-:Y:S01]  /*38e0*/  UMOV UR7, 0x3ef3b20a ;  /* 0x3ef3b20a00077882 */ /* 0x000fe20000000000 */
[----:B------:R-:W-:Y:S02]  /*38f0*/  DADD R22, R22, R22 ;  /* 0x0000000016167229 */ /* 0x000fe40000000016 */
[----:B------:R-:W-:-:S03]  /*3900*/  DMUL R16, R12, R12 ;  /* 0x0000000c0c107228 */ /* 0x000fc60000000000 */
[----:B------:R-:W-:Y:S01]  /*3910*/  DFMA R14, R18, R14, UR6 ;  /* 0x00000006120e7e2b */ /* 0x000fe2000800000e */
[----:B------:R-:W-:Y:S01]  /*3920*/  UMOV UR6, 0xe4faecd5 ;  /* 0xe4faecd500067882 */ /* 0x000fe20000000000 */
[----:B------:R-:W-:Y:S01]  /*3930*/  UMOV UR7, 0x3f1745cd ;  /* 0x3f1745cd00077882 */ /* 0x000fe20000000000 */
[----:B------:R-:W-:-:S05]  /*3940*/  DFMA R22, R28, -R12, R22 ;  /* 0x8000000c1c16722b */ /* 0x000fca0000000016 */
[----:B------:R-:W-:Y:S01]  /*3950*/  DFMA R14, R18, R14, UR6 ;  /* 0x00000006120e7e2b */ /* 0x000fe2000800000e */
[----:B------:R-:W-:Y:S01]  /*3960*/  UMOV UR6, 0x258a578b ;  /* 0x258a578b00067882 */ /* 0x000fe20000000000 */
[----:B------:R-:W-:Y:S01]  /*3970*/  UMOV UR7, 0x3f3c71c7 ;  /* 0x3f3c71c700077882 */ /* 0x000fe20000000000 */
[----:B------:R-:W-:-:S05]  /*3980*/  DMUL R20, R20, R22 ;  /* 0x0000001614147228 */ /* 0x000fca0000000000 */
[----:B------:R-:W-:Y:S01]  /*3990*/  DFMA R14, R18, R14, UR6 ;  /* 0x00000006120e7e2b */ /* 0x000fe2000800000e */
[----:B------:R-:W-:Y:S01]  /*39a0*/  UMOV UR6, 0x9242b910 ;  /* 0x9242b91000067882 */ /* 0x000fe20000000000 */
[----:B------:R-:W-:-:S03]  /*39b0*/  UMOV UR7, 0x3f624924 ;  /* 0x3f62492400077882 */ /* 0x000fc60000000000 */
[----:B------:R-:W-:Y:S02]  /*39c0*/  VIADD R29, R21, 0x100000 ;  /* 0x00100000151d7836 */ /* 0x000fe40000000000 */
[----:B------:R-:W-:Y:S01]  /*39d0*/  IMAD.MOV.U32 R28, RZ, RZ, R20 ;  /* 0x000000ffff1c7224 */ /* 0x000fe200078e0014 */
[----:B------:R-:W-:Y:S01]  /*39e0*/  DFMA R14, R18, R14, UR6 ;  /* 0x00000006120e7e2b */ /* 0x000fe2000800000e */
[----:B------:R-:W-:Y:S01]  /*39f0*/  UMOV UR6, 0x99999dfb ;  /* 0x99999dfb00067882 */ /* 0x000fe20000000000 */
[----:B------:R-:W-:-:S06]  /*3a00*/  UMOV UR7, 0x3f899999 ;  /* 0x3f89999900077882 */ /* 0x000fcc0000000000 */
[----:B------:R-:W-:Y:S01]  /*3a10*/  DFMA R24, R18, R14, UR6 ;  /* 0x0000000612187e2b */ /* 0x000fe2000800000e */
[----:B------:R-:W-:Y:S01]  /*3a20*/  UMOV UR6, 0x55555555 ;  /* 0x5555555500067882 */ /* 0x000fe20000000000 */
[----:B------:R-:W-:-:S06]  /*3a30*/  UMOV UR7, 0x3fb55555 ;  /* 0x3fb5555500077882 */ /* 0x000fcc0000000000 */
[----:B------:R-:W-:-:S08]  /*3a40*/  DFMA R14, R18, R24, UR6 ;  /* 0x00000006120e7e2b */ /* 0x000fd00008000018 */
[----:B------:R-:W-:Y:S01]  /*3a50*/  DADD R26, -R14, UR6 ;  /* 0x000000060e1a7e29 */ /* 0x000fe20008000100 */
[----:B------:R-:W-:Y:S01]  /*3a60*/  UMOV UR6, 0xb9e7b0 ;  /* 0x00b9e7b000067882 */ /* 0x000fe20000000000 */
[----:B------:R-:W-:-:S06]  /*3a70*/  UMOV UR7, 0x3c46a4cb ;  /* 0x3c46a4cb00077882 */ /* 0x000fcc0000000000 */
[----:B------:R-:W-:Y:S02]  /*3a80*/  DFMA R26, R18, R24, R26 ;  /* 0x00000018121a722b */ /* 0x000fe4000000001a */
[----:B------:R-:W-:-:S06]  /*3a90*/  DMUL R18, R12, R16 ;  /* 0x000000100c127228 */ /* 0x000fcc0000000000 */
[----:B------:R-:W-:Y:S01]  /*3aa0*/  DADD R22, R26, -UR6 ;  /* 0x800000061a167e29 */ /* 0x000fe20008000000 */
[----:B------:R-:W-:Y:S01]  /*3ab0*/  UMOV UR6, 0x80000000 ;  /* 0x8000000000067882 */ /* 0x000fe20000000000 */
[C---:B------:R-:W-:Y:S01]  /*3ac0*/  DFMA R24, R12.reuse, R16, -R18 ;  /* 0x000000100c18722b */ /* 0x040fe20000000812 */
[----:B------:R-:W-:Y:S01]  /*3ad0*/  UMOV UR7, 0x43300000 ;  /* 0x4330000000077882 */ /* 0x000fe20000000000 */
[----:B------:R-:W-:-:S04]  /*3ae0*/  DFMA R26, R12, R12, -R16 ;  /* 0x0000000c0c1a722b */ /* 0x000fc80000000810 */
[----:B------:R-:W-:Y:S02]  /*3af0*/  DADD R30, R14, R22 ;  /* 0x000000000e1e7229 */ /* 0x000fe40000000016 */
[----:B------:R-:W-:Y:S02]  /*3b00*/  DFMA R24, R20, R16, R24 ;  /* 0x000000101418722b */ /* 0x000fe40000000018 */
[----:B------:R-:W-:-:S04]  /*3b10*/  DFMA R26, R12, R28, R26 ;  /* 0x0000001c0c1a722b */ /* 0x000fc8000000001a */
[----:B------:R-:W-:-:S04]  /*3b20*/  DMUL R16, R30, R18 ;  /* 0x000000121e107228 */ /* 0x000fc80000000000 */
[----:B------:R-:W-:Y:S02]  /*3b30*/  DFMA R24, R12, R26, R24 ;  /* 0x0000001a0c18722b */ /* 0x000fe40000000018 */
[----:B------:R-:W-:Y:S02]  /*3b40*/  DADD R26, R14, -R30 ;  /* 0x000000000e1a7229 */ /* 0x000fe4000000081e */
[----:B------:R-:W-:-:S06]  /*3b50*/  DFMA R14, R30, R18, -R16 ;  /* 0x000000121e0e722b */ /* 0x000fcc0000000810 */
[----:B------:R-:W-:Y:S02]  /*3b60*/  DADD R26, R22, R26 ;  /* 0x00000000161a7229 */ /* 0x000fe4000000001a */
[----:B------:R-:W-:-:S08]  /*3b70*/  DFMA R14, R30, R24, R14 ;  /* 0x000000181e0e722b */ /* 0x000fd0000000000e */
[----:B------:R-:W-:-:S08]  /*3b80*/  DFMA R26, R26, R18, R14 ;  /* 0x000000121a1a722b */ /* 0x000fd0000000000e */
[----:B------:R-:W-:-:S08]  /*3b90*/  DADD R18, R16, R26 ;  /* 0x0000000010127229 */ /* 0x000fd0000000001a */
[--C-:B------:R-:W-:Y:S02]  /*3ba0*/  DADD R14, R12, R18.reuse ;  /* 0x000000000c0e7229 */ /* 0x100fe40000000012 */
[----:B------:R-:W-:-:S06]  /*3bb0*/  DADD R16, R16, -R18 ;  /* 0x0000000010107229 */ /* 0x000fcc0000000812 */
[----:B------:R-:W-:Y:S02]  /*3bc0*/  DADD R12, R12, -R14 ;  /* 0x000000000c0c7229 */ /* 0x000fe4000000080e */
[----:B------:R-:W-:-:S06]  /*3bd0*/  DADD R16, R26, R16 ;  /* 0x000000001a107229 */ /* 0x000fcc0000000010 */
[----:B------:R-:W-:Y:S02]  /*3be0*/  DADD R12, R18, R12 ;  /* 0x00000000120c7229 */ /* 0x000fe4000000000c */
[----:B------:R-:W-:Y:S01]  /*3bf0*/  DADD R18, R8, -UR6 ;  /* 0x8000000608127e29 */ /* 0x000fe20008000000 */
[----:B------:R-:W-:Y:S01]  /*3c00*/  UMOV UR6, 0xfefa39ef ;  /* 0xfefa39ef00067882 */ /* 0x000fe20000000000 */
[----:B------:R-:W-:-:S04]  /*3c10*/  UMOV UR7, 0x3fe62e42 ;  /* 0x3fe62e4200077882 */ /* 0x000fc80000000000 */
[----:B------:R-:W-:-:S08]  /*3c20*/  DADD R12, R16, R12 ;  /* 0x00000000100c7229 */ /* 0x000fd0000000000c */
[----:B------:R-:W-:-:S08]  /*3c30*/  DADD R12, R20, R12 ;  /* 0x00000000140c7229 */ /* 0x000fd0000000000c */
[----:B------:R-:W-:-:S08]  /*3c40*/  DADD R16, R14, R12 ;  /* 0x000000000e107229 */ /* 0x000fd0000000000c */
[--C-:B------:R-:W-:Y:S02]  /*3c50*/  DFMA R8, R18, UR6, R16.reuse ;  /* 0x0000000612087c2b */ /* 0x100fe40008000010 */
[----:B------:R-:W-:-:S06]  /*3c60*/  DADD R14, R14, -R16 ;  /* 0x000000000e0e7229 */ /* 0x000fcc0000000810 */
[----:B------:R-:W-:Y:S02]  /*3c70*/  DFMA R20, R18, -UR6, R8 ;  /* 0x8000000612147c2b */ /* 0x000fe40008000008 */
[----:B------:R-:W-:-:S06]  /*3c80*/  DADD R14, R12, R14 ;  /* 0x000000000c0e7229 */ /* 0x000fcc000000000e */
[----:B------:R-:W-:-:S08]  /*3c90*/  DADD R20, -R16, R20 ;  /* 0x0000000010147229 */ /* 0x000fd00000000114 */
[----:B------:R-:W-:-:S08]  /*3ca0*/  DADD R14, R14, -R20 ;  /* 0x000000000e0e7229 */ /* 0x000fd00000000814 */
[----:B------:R-:W-:-:S08]  /*3cb0*/  DFMA R14, R18, UR10, R14 ;  /* 0x0000000a120e7c2b */ /* 0x000fd0000800000e */
[----:B------:R-:W-:-:S08]  /*3cc0*/  DADD R12, R8, R14 ;  /* 0x00000000080c7229 */ /* 0x000fd0000000000e */
[----:B------:R-:W-:Y:S02]  /*3cd0*/  DADD R16, R8, -R12 ;  /* 0x0000000008107229 */ /* 0x000fe4000000080c */
[----:B------:R-:W-:-:S06]  /*3ce0*/  DMUL R8, R12, 2 ;  /* 0x400000000c087828 */ /* 0x000fcc0000000000 */
[----:B------:R-:W-:Y:S02]  /*3cf0*/  DADD R16, R14, R16 ;  /* 0x000000000e107229 */ /* 0x000fe40000000010 */
[----:B------:R-:W-:Y:S01]  /*3d00*/  DFMA R12, R12, 2, -R8 ;  /* 0x400000000c0c782b */ /* 0x000fe20000000808 */
[----:B------:R-:W-:Y:S02]  /*3d10*/  IMAD.MOV.U32 R14, RZ, RZ, 0x652b82fe ;  /* 0x652b82feff0e7424 */ /* 0x000fe400078e00ff */
[----:B------:R-:W-:-:S05]  /*3d20*/  IMAD.MOV.U32 R15, RZ, RZ, 0x3ff71547 ;  /* 0x3ff71547ff0f7424 */ /* 0x000fca00078e00ff */
[----:B------:R-:W-:-:S08]  /*3d30*/  DFMA R16, R16, 2, R12 ;  /* 0x400000001010782b */ /* 0x000fd0000000000c */
[----:B------:R-:W-:-:S08]  /*3d40*/  DADD R12, R8, R16 ;  /* 0x00000000080c7229 */ /* 0x000fd00000000010 */
[----:B------:R-:W-:Y:S02]  /*3d50*/  DFMA R14, R12, R14, 6.75539944105574400000e+15 ;  /* 0x433800000c0e742b */ /* 0x000fe4000000000e */
[----:B------:R-:W-:Y:S01]  /*3d60*/  FSETP.GEU.AND P0, PT, |R13|, 4.1917929649353027344, PT ;  /* 0x4086232b0d00780b */ /* 0x000fe20003f0e200 */
[----:B------:R-:W-:-:S05]  /*3d70*/  DADD R8, R8, -R12 ;  /* 0x0000000008087229 */ /* 0x000fca000000080c */
[----:B------:R-:W-:-:S03]  /*3d80*/  DADD R18, R14, -6.75539944105574400000e+15 ;  /* 0xc33800000e127429 */ /* 0x000fc60000000000 */
[----:B------:R-:W-:-:S05]  /*3d90*/  DADD R16, R16, R8 ;  /* 0x0000000010107229 */ /* 0x000fca0000000008 */
[----:B------:R-:W-:Y:S01]  /*3da0*/  DFMA R20, R18, -UR6, R12 ;  /* 0x8000000612147c2b */ /* 0x000fe2000800000c */
[----:B------:R-:W-:Y:S01]  /*3db0*/  UMOV UR6, 0x3b39803f ;  /* 0x3b39803f00067882 */ /* 0x000fe20000000000 */
[----:B------:R-:W-:-:S06]  /*3dc0*/  UMOV UR7, 0x3c7abc9e ;  /* 0x3c7abc9e00077882 */ /* 0x000fcc0000000000 */
[----:B------:R-:W-:Y:S01]  /*3dd0*/  DFMA R18, R18, -UR6, R20 ;  /* 0x8000000612127c2b */ /* 0x000fe20008000014 */
[----:B------:R-:W-:Y:S01]  /*3de0*/  UMOV UR6, 0x69ce2bdf ;  /* 0x69ce2bdf00067882 */ /* 0x000fe20000000000 */
[----:B------:R-:W-:Y:S01]  /*3df0*/  IMAD.MOV.U32 R20, RZ, RZ, -0x35dec16 ;  /* 0xfca213eaff147424 */ /* 0x000fe200078e00ff */
[----:B------:R-:W-:Y:S01]  /*3e00*/  UMOV UR7, 0x3e5ade15 ;  /* 0x3e5ade1500077882 */ /* 0x000fe20000000000 */
[----:B------:R-:W-:-:S06]  /*3e10*/  IMAD.MOV.U32 R21, RZ, RZ, 0x3e928af3 ;  /* 0x3e928af3ff157424 */ /* 0x000fcc00078e00ff */
[----:B------:R-:W-:Y:S01]  /*3e20*/  DFMA R20, R18, UR6, R20 ;  /* 0x0000000612147c2b */ /* 0x000fe20008000014 */
[----:B------:R-:W-:Y:S01]  /*3e30*/  UMOV UR6, 0x62401315 ;  /* 0x6240131500067882 */ /* 0x000fe20000000000 */
[----:B------:R-:W-:-:S06]  /*3e40*/  UMOV UR7, 0x3ec71dee ;  /* 0x3ec71dee00077882 */ /* 0x000fcc0000000000 */
[----:B------:R-:W-:Y:S01]  /*3e50*/  DFMA R20, R18, R20, UR6 ;  /* 0x0000000612147e2b */ /* 0x000fe20008000014 */
        /* <DEDUP_REMOVED lines=20> */
[----:B------:R-:W-:-:S08]  /*3fa0*/  DFMA R20, R18, R20, UR6 ;  /* 0x0000000612147e2b */ /* 0x000fd00008000014 */
[----:B------:R-:W-:-:S08]  /*3fb0*/  DFMA R20, R18, R20, 1 ;  /* 0x3ff000001214742b */ /* 0x000fd00000000014 */
[----:B------:R-:W-:-:S10]  /*3fc0*/  DFMA R18, R18, R20, 1 ;  /* 0x3ff000001212742b */ /* 0x000fd40000000014 */
[----:B------:R-:W-:Y:S02]  /*3fd0*/  IMAD R9, R14, 0x100000, R19 ;  /* 0x001000000e097824 */ /* 0x000fe400078e0213 */
[----:B------:R-:W-:Y:S01]  /*3fe0*/  IMAD.MOV.U32 R8, RZ, RZ, R18 ;  /* 0x000000ffff087224 */ /* 0x000fe200078e0012 */
[----:B------:R-:W-:Y:S06]  /*3ff0*/  @!P0 BRA `(.L_x_39) ;  /* 0x0000000000308947 */ /* 0x000fec0003800000 */
[----:B------:R-:W-:Y:S01]  /*4000*/  FSETP.GEU.AND P1, PT, |R13|, 4.2275390625, PT ;  /* 0x408748000d00780b */ /* 0x000fe20003f2e200 */
[C---:B------:R-:W-:Y:S02]  /*4010*/  DADD R8, R12.reuse, +INF ;  /* 0x7ff000000c087429 */ /* 0x040fe40000000000 */
[----:B------:R-:W-:-:S08]  /*4020*/  DSETP.GEU.AND P0, PT, R12, RZ, PT ;  /* 0x000000ff0c00722a */ /* 0x000fd00003f0e000 */
[----:B------:R-:W-:Y:S02]  /*4030*/  FSEL R8, R8, RZ, P0 ;  /* 0x000000ff08087208 */ /* 0x000fe40000000000 */
[----:B------:R-:W-:Y:S02]  /*4040*/  @!P1 LEA.HI R7, R14, R14, RZ, 0x1 ;  /* 0x0000000e0e079211 */ /* 0x000fe400078f08ff */
[----:B------:R-:W-:Y:S02]  /*4050*/  FSEL R9, R9, RZ, P0 ;  /* 0x000000ff09097208 */ /* 0x000fe40000000000 */
[----:B------:R-:W-:-:S05]  /*4060*/  @!P1 SHF.R.S32.HI R7, RZ, 0x1, R7 ;  /* 0x00000001ff079819 */ /* 0x000fca0000011407 */
[----:B------:R-:W-:Y:S02]  /*4070*/  @!P1 IMAD.IADD R12, R14, 0x1, -R7 ;  /* 0x000000010e0c9824 */ /* 0x000fe400078e0a07 */
[----:B------:R-:W-:-:S03]  /*4080*/  @!P1 IMAD R19, R7, 0x100000, R19 ;  /* 0x0010000007139824 */ /* 0x000fc600078e0213 */
[----:B------:R-:W-:Y:S01]  /*4090*/  @!P1 LEA R13, R12, 0x3ff00000, 0x14 ;  /* 0x3ff000000c0d9811 */ /* 0x000fe200078ea0ff */
[----:B------:R-:W-:-:S06]  /*40a0*/  @!P1 IMAD.MOV.U32 R12, RZ, RZ, RZ ;  /* 0x000000ffff0c9224 */ /* 0x000fcc00078e00ff */
[----:B------:R-:W-:-:S11]  /*40b0*/  @!P1 DMUL R8, R18, R12 ;  /* 0x0000000c12089228 */ /* 0x000fd60000000000 */
.L_x_39:
[----:B------:R-:W-:Y:S01]  /*40c0*/  DFMA R16, R16, R8, R8 ;  /* 0x000000081010722b */ /* 0x000fe20000000008 */
[----:B------:R-:W-:Y:S01]  /*40d0*/  IMAD.MOV.U32 R7, RZ, RZ, 0x0 ;  /* 0x00000000ff077424 */ /* 0x000fe200078e00ff */
[----:B------:R-:W-:-:S08]  /*40e0*/  DSETP.NEU.AND P0, PT, |R8|, +INF , PT ;  /* 0x7ff000000800742a */ /* 0x000fd00003f0d200 */
[----:B------:R-:W-:Y:S02]  /*40f0*/  FSEL R8, R8, R16, !P0 ;  /* 0x0000001008087208 */ /* 0x000fe40004000000 */
[----:B------:R-:W-:Y:S01]  /*4100*/  FSEL R9, R9, R17, !P0 ;  /* 0x0000001109097208 */ /* 0x000fe20004000000 */
[----:B------:R-:W-:Y:S06]  /*4110*/  RET.REL.NODEC R6 `(func) ;  /* 0xffffffbc06b87950 */ /* 0x000fec0003c3ffff */
        .type           $func$__internal_trig_reduction_slowpathd,@function
        .size           $func$__internal_trig_reduction_slowpathd,(.L_x_48 - $func$__internal_trig_reduction_slowpathd)
$func$__internal_trig_reduction_slowpathd:
[----:B------:R-:W-:Y:S01]  /*4120*/  SHF.R.U32.HI R29, RZ, 0x14, R27 ;  /* 0x00000014ff1d7819 */ /* 0x000fe2000001161b */
[----:B------:R-:W-:-:S03]  /*4130*/  IMAD.MOV.U32 R15, RZ, RZ, RZ ;  /* 0x000000ffff0f7224 */ /* 0x000fc600078e00ff */
[----:B------:R-:W-:-:S04]  /*4140*/  LOP3.LUT R12, R29, 0x7ff, RZ, 0xc0, !PT ;  /* 0x000007ff1d0c7812 */ /* 0x000fc800078ec0ff */
[----:B------:R-:W-:-:S13]  /*4150*/  ISETP.NE.AND P0, PT, R12, 0x7ff, PT ;  /* 0x000007ff0c00780c */ /* 0x000fda0003f05270 */
[----:B------:R-:W-:Y:S05]  /*4160*/  @!P0 BRA `(.L_x_40) ;  /* 0x0000000800588947 */ /* 0x000fea0003800000 */
[----:B------:R-:W-:Y:S01]  /*4170*/  VIADD R13, R12, 0xfffffc00 ;  /* 0xfffffc000c0d7836 */ /* 0x000fe20000000000 */
[----:B------:R-:W-:-:S04]  /*4180*/  CS2R R30, SRZ ;  /* 0x00000000001e7805 */ /* 0x000fc8000001ff00 */
[----:B------:R-:W-:Y:S02]  /*4190*/  SHF.R.U32.HI R12, RZ, 0x6, R13 ;  /* 0x00000006ff0c7819 */ /* 0x000fe4000001160d */
[----:B------:R-:W-:Y:S02]  /*41a0*/  ISETP.GE.U32.AND P0, PT, R13, 0x80, PT ;  /* 0x000000800d00780c */ /* 0x000fe40003f06070 */
[C---:B------:R-:W-:Y:S02]  /*41b0*/  IADD3 R13, PT, PT, -R12.reuse, 0x13, RZ ;  /* 0x000000130c0d7810 */ /* 0x040fe40007ffe1ff */
[----:B------:R-:W-:Y:S02]  /*41c0*/  IADD3 R14, PT, PT, -R12, 0xf, RZ ;  /* 0x0000000f0c0e7810 */ /* 0x000fe40007ffe1ff */
[----:B------:R-:W-:-:S04]  /*41d0*/  SEL R13, R13, 0x12, P0 ;  /* 0x000000120d0d7807 */ /* 0x000fc80000000000 */
[----:B------:R-:W-:-:S13]  /*41e0*/  ISETP.GE.AND P0, PT, R14, R13, PT ;  /* 0x0000000d0e00720c */ /* 0x000fda0003f06270 */
[----:B------:R-:W-:Y:S05]  /*41f0*/  @P0 BRA `(.L_x_41) ;  /* 0x0000000000ac0947 */ /* 0x000fea0003800000 */
[C---:B------:R-:W-:Y:S01]  /*4200*/  SHF.L.U64.HI R16, R18.reuse, 0xb, R27 ;  /* 0x0000000b12107819 */ /* 0x040fe2000001021b */
[----:B------:R-:W-:Y:S01]  /*4210*/  IMAD.MOV.U32 R15, RZ, RZ, RZ ;  /* 0x000000ffff0f7224 */ /* 0x000fe200078e00ff */
[----:B------:R-:W-:Y:S01]  /*4220*/  IADD3 R12, PT, PT, RZ, -R12, -R13 ;  /* 0x8000000cff0c7210 */ /* 0x000fe20007ffe80d */
[----:B------:R-:W-:Y:S01]  /*4230*/  IMAD.SHL.U32 R13, R18, 0x800, RZ ;  /* 0x00000800120d7824 */ /* 0x000fe200078e00ff */
[----:B------:R-:W-:Y:S02]  /*4240*/  CS2R R30, SRZ ;  /* 0x00000000001e7805 */ /* 0x000fe4000001ff00 */
[----:B------:R-:W-:Y:S01]  /*4250*/  LOP3.LUT R16, R16, 0x80000000, RZ, 0xfc, !PT ;  /* 0x8000000010107812 */ /* 0x000fe200078efcff */
[----:B------:R-:W0:Y:S01]  /*4260*/  LDCU.64 UR6, c[0x0][0x358] ;  /* 0x00006b00ff0677ac */ /* 0x000e220008000a00 */
[----:B------:R-:W-:-:S05]  /*4270*/  NOP ;  /* 0x0000000000007918 */ /* 0x000fca0000000000 */
.L_x_42:
[----:B------:R-:W1:Y:S02]  /*4280*/  LDC.64 R18, c[0x4][RZ] ;  /* 0x01000000ff127b82 */ /* 0x000e640000000a00 */
[----:B-1----:R-:W-:-:S06]  /*4290*/  IMAD.WIDE R22, R14, 0x8, R18 ;  /* 0x000000080e167825 */ /* 0x002fcc00078e0212 */
[----:B0-----:R-:W2:Y:S01]  /*42a0*/  LDG.E.64.CONSTANT R22, desc[UR6][R22.64] ;  /* 0x0000000616167981 */ /* 0x001ea2000c1e9b00 */
[----:B------:R-:W-:Y:S02]  /*42b0*/  IMAD.MOV.U32 R20, RZ, RZ, R30 ;  /* 0x000000ffff147224 */ /* 0x000fe400078e001e */
[----:B------:R-:W-:Y:S02]  /*42c0*/  IMAD.MOV.U32 R21, RZ, RZ, R31 ;  /* 0x000000ffff157224 */ /* 0x000fe400078e001f */
[----:B------:R-:W-:Y:S02]  /*42d0*/  VIADD R12, R12, 0x1 ;  /* 0x000000010c0c7836 */ /* 0x000fe40000000000 */
[----:B------:R-:W-:Y:S02]  /*42e0*/  VIADD R14, R14, 0x1 ;  /* 0x000000010e0e7836 */ /* 0x000fe40000000000 */
[----:B--2---:R-:W-:-:S04]  /*42f0*/  IMAD.WIDE.U32 R20, P2, R22, R13, R20 ;  /* 0x0000000d16147225 */ /* 0x004fc80007840014 */
[-C--:B------:R-:W-:Y:S02]  /*4300*/  IMAD R18, R22, R16.reuse, RZ ;  /* 0x0000001016127224 */ /* 0x080fe400078e02ff */
[C---:B------:R-:W-:Y:S02]  /*4310*/  IMAD R17, R23.reuse, R13, RZ ;  /* 0x0000000d17117224 */ /* 0x040fe400078e02ff */
[----:B------:R-:W-:Y:S01]  /*4320*/  IMAD.MOV.U32 R30, RZ, RZ, R20 ;  /* 0x000000ffff1e7224 */ /* 0x000fe200078e0014 */
[----:B------:R-:W-:Y:S01]  /*4330*/  IADD3 R18, P0, PT, R18, R21, RZ ;  /* 0x0000001512127210 */ /* 0x000fe20007f1e0ff */
[CC--:B------:R-:W-:Y:S02]  /*4340*/  IMAD R20, R23.reuse, R16.reuse, RZ ;  /* 0x0000001017147224 */ /* 0x0c0fe400078e02ff */
[----:B------:R-:W-:Y:S01]  /*4350*/  IMAD.HI.U32 R19, R23, R16, RZ ;  /* 0x0000001017137227 */ /* 0x000fe200078e00ff */
[----:B------:R-:W-:-:S03]  /*4360*/  IADD3 R31, P1, PT, R17, R18, RZ ;  /* 0x00000012111f7210 */ /* 0x000fc60007f3e0ff */
[----:B------:R-:W-:-:S04]  /*4370*/  IMAD.HI.U32 R18, R22, R16, RZ ;  /* 0x0000001016127227 */ /* 0x000fc800078e00ff */
[----:B------:R-:W-:-:S04]  /*4380*/  IMAD.HI.U32 R17, R23, R13, RZ ;  /* 0x0000000d17117227 */ /* 0x000fc800078e00ff */
[----:B------:R-:W-:Y:S02]  /*4390*/  IMAD.X R18, RZ, RZ, R18, P2 ;  /* 0x000000ffff127224 */ /* 0x000fe400010e0612 */
[C---:B------:R-:W-:Y:S02]  /*43a0*/  IMAD R21, R15.reuse, 0x8, R1 ;  /* 0x000000080f157824 */ /* 0x040fe400078e0201 */
[----:B------:R-:W-:Y:S01]  /*43b0*/  VIADD R15, R15, 0x1 ;  /* 0x000000010f0f7836 */ /* 0x000fe20000000000 */
[----:B------:R-:W-:Y:S02]  /*43c0*/  IADD3.X R17, P0, PT, R17, R18, RZ, P0, !PT ;  /* 0x0000001211117210 */ /* 0x000fe4000071e4ff */
[----:B------:R0:W-:Y:S02]  /*43d0*/  STL.64 [R21], R30 ;  /* 0x0000001e15007387 */ /* 0x0001e40000100a00 */
[----:B------:R-:W-:Y:S01]  /*43e0*/  IADD3.X R20, P1, PT, R20, R17, RZ, P1, !PT ;  /* 0x0000001114147210 */ /* 0x000fe20000f3e4ff */
[----:B------:R-:W-:Y:S01]  /*43f0*/  IMAD.X R17, RZ, RZ, R19, P0 ;  /* 0x000000ffff117224 */ /* 0x000fe200000e0613 */
[----:B------:R-:W-:-:S03]  /*4400*/  ISETP.NE.AND P0, PT, R12, -0xf, PT ;  /* 0xfffffff10c00780c */ /* 0x000fc60003f05270 */
[----:B------:R-:W-:Y:S02]  /*4410*/  IMAD.X R17, RZ, RZ, R17, P1 ;  /* 0x000000ffff117224 */ /* 0x000fe400008e0611 */
[----:B0-----:R-:W-:Y:S02]  /*4420*/  IMAD.MOV.U32 R30, RZ, RZ, R20 ;  /* 0x000000ffff1e7224 */ /* 0x001fe400078e0014 */
[----:B------:R-:W-:-:S06]  /*4430*/  IMAD.MOV.U32 R31, RZ, RZ, R17 ;  /* 0x000000ffff1f7224 */ /* 0x000fcc00078e0011 */
[----:B------:R-:W-:Y:S05]  /*4440*/  @P0 BRA `(.L_x_42) ;  /* 0xfffffffc008c0947 */ /* 0x000fea000383ffff */
[----:B------:R-:W-:-:S05]  /*4450*/  LOP3.LUT R12, R29, 0x7ff, RZ, 0xc0, !PT ;  /* 0x000007ff1d0c7812 */ /* 0x000fca00078ec0ff */
[----:B------:R-:W-:-:S05]  /*4460*/  VIADD R12, R12, 0xfffffc00 ;  /* 0xfffffc000c0c7836 */ /* 0x000fca0000000000 */
[----:B------:R-:W-:Y:S02]  /*4470*/  SHF.R.U32.HI R13, RZ, 0x6, R12 ;  /* 0x00000006ff0d7819 */ /* 0x000fe4000001160c */
[----:B------:R-:W-:Y:S02]  /*4480*/  ISETP.GE.U32.AND P0, PT, R12, 0x80, PT ;  /* 0x000000800c00780c */ /* 0x000fe40003f06070 */
[----:B------:R-:W-:-:S04]  /*4490*/  IADD3 R13, PT, PT, -R13, 0x13, RZ ;  /* 0x000000130d0d7810 */ /* 0x000fc80007ffe1ff */
[----:B------:R-:W-:-:S07]  /*44a0*/  SEL R14, R13, 0x12, P0 ;  /* 0x000000120d0e7807 */ /* 0x000fce0000000000 */
.L_x_41:
[C---:B------:R-:W-:Y:S02]  /*44b0*/  LOP3.LUT R12, R29.reuse, 0x7ff, RZ, 0xc0, !PT ;  /* 0x000007ff1d0c7812 */ /* 0x040fe400078ec0ff */
[----:B------:R-:W-:-:S03]  /*44c0*/  LOP3.LUT P0, R29, R29, 0x3f, RZ, 0xc0, !PT ;  /* 0x0000003f1d1d7812 */ /* 0x000fc6000780c0ff */
[----:B------:R-:W-:-:S05]  /*44d0*/  VIADD R12, R12, 0xfffffc00 ;  /* 0xfffffc000c0c7836 */ /* 0x000fca0000000000 */
[----:B------:R-:W-:-:S05]  /*44e0*/  SHF.R.U32.HI R13, RZ, 0x6, R12 ;  /* 0x00000006ff0d7819 */ /* 0x000fca000001160c */
[----:B------:R-:W-:-:S04]  /*44f0*/  IMAD.IADD R14, R13, 0x1, R14 ;  /* 0x000000010d0e7824 */ /* 0x000fc800078e020e */
[----:B------:R-:W-:-:S05]  /*4500*/  IMAD.U32 R33, R14, 0x8, R1 ;  /* 0x000000080e217824 */ /* 0x000fca00078e0001 */
[----:B------:R0:W-:Y:S04]  /*4510*/  STL.64 [R33+-0x78], R30 ;  /* 0xffff881e21007387 */ /* 0x0001e80000100a00 */
[----:B------:R-:W2:Y:S04]  /*4520*/  @P0 LDL.64 R16, [R1+0x8] ;  /* 0x0000080001100983 */ /* 0x000ea80000100a00 */
[----:B------:R-:W3:Y:S04]  /*4530*/  LDL.64 R12, [R1+0x10] ;  /* 0x00001000010c7983 */ /* 0x000ee80000100a00 */
[----:B------:R-:W4:Y:S01]  /*4540*/  LDL.64 R14, [R1+0x18] ;  /* 0x00001800010e7983 */ /* 0x000f220000100a00 */
[----:B--2---:R-:W-:-:S02]  /*4550*/  @P0 SHF.R.U64 R21, R16, 0x1, R17 ;  /* 0x0000000110150819 */ /* 0x004fc40000001211 */
[----:B------:R-:W-:Y:S02]  /*4560*/  @P0 SHF.R.U32.HI R23, RZ, 0x1, R17 ;  /* 0x00000001ff170819 */ /* 0x000fe40000011611 */
[----:B------:R-:W-:Y:S02]  /*4570*/  @P0 LOP3.LUT R16, R29, 0x3f, RZ, 0x3c, !PT ;  /* 0x0000003f1d100812 */ /* 0x000fe400078e3cff */
[C---:B---3--:R-:W-:Y:S02]  /*4580*/  @P0 SHF.L.U32 R20, R12.reuse, R29, RZ ;  /* 0x0000001d0c140219 */ /* 0x048fe400000006ff */
[----:B------:R-:W-:Y:S02]  /*4590*/  @P0 SHF.R.U64 R21, R21, R16, R23 ;  /* 0x0000001015150219 */ /* 0x000fe40000001217 */
[--C-:B------:R-:W-:Y:S02]  /*45a0*/  @P0 SHF.R.U32.HI R17, RZ, 0x1, R13.reuse ;  /* 0x00000001ff110819 */ /* 0x100fe4000001160d */
[----:B------:R-:W-:-:S02]  /*45b0*/  @P0 SHF.R.U64 R18, R12, 0x1, R13 ;  /* 0x000000010c120819 */ /* 0x000fc4000000120d */
[----:B------:R-:W-:Y:S02]  /*45c0*/  @P0 SHF.L.U64.HI R19, R12, R29, R13 ;  /* 0x0000001d0c130219 */ /* 0x000fe4000001020d */
[-C--:B------:R-:W-:Y:S02]  /*45d0*/  @P0 SHF.R.U32.HI R22, RZ, R16.reuse, R23 ;  /* 0x00000010ff160219 */ /* 0x080fe40000011617 */
[----:B------:R-:W-:Y:S02]  /*45e0*/  @P0 LOP3.LUT R12, R20, R21, RZ, 0xfc, !PT ;  /* 0x00000015140c0212 */ /* 0x000fe400078efcff */
[----:B----4-:R-:W-:Y:S02]  /*45f0*/  @P0 SHF.L.U32 R23, R14, R29, RZ ;  /* 0x0000001d0e170219 */ /* 0x010fe400000006ff */
[----:B------:R-:W-:Y:S02]  /*4600*/  @P0 SHF.R.U64 R18, R18, R16, R17 ;  /* 0x0000001012120219 */ /* 0x000fe40000001211 */
[----:B------:R-:W-:-:S02]  /*4610*/  @P0 LOP3.LUT R13, R19, R22, RZ, 0xfc, !PT ;  /* 0x00000016130d0212 */ /* 0x000fc400078efcff */
[----:B------:R-:W-:Y:S01]  /*4620*/  @P0 SHF.R.U32.HI R16, RZ, R16, R17 ;  /* 0x00000010ff100219 */ /* 0x000fe20000011611 */
[----:B------:R-:W-:Y:S01]  /*4630*/  IMAD.SHL.U32 R17, R12, 0x4, RZ ;  /* 0x000000040c117824 */ /* 0x000fe200078e00ff */
[----:B------:R-:W-:Y:S02]  /*4640*/  @P0 SHF.L.U64.HI R29, R14, R29, R15 ;  /* 0x0000001d0e1d0219 */ /* 0x000fe4000001020f */
[----:B------:R-:W-:Y:S02]  /*4650*/  @P0 LOP3.LUT R14, R23, R18, RZ, 0xfc, !PT ;  /* 0x00000012170e0212 */ /* 0x000fe400078efcff */
[----:B------:R-:W-:Y:S02]  /*4660*/  SHF.L.U64.HI R12, R12, 0x2, R13 ;  /* 0x000000020c0c7819 */ /* 0x000fe4000001020d */
[----:B------:R-:W-:Y:S02]  /*4670*/  @P0 LOP3.LUT R15, R29, R16, RZ, 0xfc, !PT ;  /* 0x000000101d0f0212 */ /* 0x000fe400078efcff */
[----:B------:R-:W-:-:S02]  /*4680*/  SHF.L.W.U32.HI R13, R13, 0x2, R14 ;  /* 0x000000020d0d7819 */ /* 0x000fc40000010e0e */
[----:B------:R-:W-:Y:S02]  /*4690*/  IADD3 RZ, P0, PT, RZ, -R17, RZ ;  /* 0x80000011ffff7210 */ /* 0x000fe40007f1e0ff */
[----:B------:R-:W-:Y:S02]  /*46a0*/  LOP3.LUT R19, RZ, R12, RZ, 0x33, !PT ;  /* 0x0000000cff137212 */ /* 0x000fe400078e33ff */
[----:B------:R-:W-:Y:S02]  /*46b0*/  SHF.L.W.U32.HI R16, R14, 0x2, R15 ;  /* 0x000000020e107819 */ /* 0x000fe40000010e0f */
[----:B------:R-:W-:Y:S02]  /*46c0*/  LOP3.LUT R18, RZ, R13, RZ, 0x33, !PT ;  /* 0x0000000dff127212 */ /* 0x000fe400078e33ff */
[----:B------:R-:W-:Y:S02]  /*46d0*/  IADD3.X R19, P0, PT, RZ, R19, RZ, P0, !PT ;  /* 0x00000013ff137210 */ /* 0x000fe4000071e4ff */
[----:B------:R-:W-:-:S02]  /*46e0*/  LOP3.LUT R21, RZ, R16, RZ, 0x33, !PT ;  /* 0x00000010ff157212 */ /* 0x000fc400078e33ff */
[----:B------:R-:W-:Y:S02]  /*46f0*/  IADD3.X R18, P1, PT, RZ, R18, RZ, P0, !PT ;  /* 0x00000012ff127210 */ /* 0x000fe4000073e4ff */
[----:B------:R-:W-:-:S03]  /*4700*/  ISETP.GT.U32.AND P2, PT, R13, -0x1, PT ;  /* 0xffffffff0d00780c */ /* 0x000fc60003f44070 */
[----:B------:R-:W-:Y:S01]  /*4710*/  IMAD.X R21, RZ, RZ, R21, P1 ;  /* 0x000000ffff157224 */ /* 0x000fe200008e0615 */
[----:B------:R-:W-:-:S04]  /*4720*/  ISETP.GT.AND.EX P0, PT, R16, -0x1, PT, P2 ;  /* 0xffffffff1000780c */ /* 0x000fc80003f04320 */
[----:B------:R-:W-:Y:S02]  /*4730*/  SEL R14, R16, R21, P0 ;  /* 0x00000015100e7207 */ /* 0x000fe40000000000 */
[----:B------:R-:W-:Y:S02]  /*4740*/  SEL R13, R13, R18, P0 ;  /* 0x000000120d0d7207 */ /* 0x000fe40000000000 */
[----:B------:R-:W-:Y:S02]  /*4750*/  ISETP.NE.U32.AND P1, PT, R14, RZ, PT ;  /* 0x000000ff0e00720c */ /* 0x000fe40003f25070 */
[----:B------:R-:W-:Y:S02]  /*4760*/  SEL R12, R12, R19, P0 ;  /* 0x000000130c0c7207 */ /* 0x000fe40000000000 */
[----:B------:R-:W-:Y:S01]  /*4770*/  SEL R21, R13, R14, !P1 ;  /* 0x0000000e0d157207 */ /* 0x000fe20004800000 */
[----:B------:R-:W-:-:S03]  /*4780*/  @!P0 IMAD.MOV R17, RZ, RZ, -R17 ;  /* 0x000000ffff118224 */ /* 0x000fc600078e0a11 */
[----:B------:R-:W1:Y:S02]  /*4790*/  FLO.U32 R18, R21 ;  /* 0x0000001500127300 */ /* 0x000e6400000e0000 */
[C---:B-1----:R-:W-:Y:S02]  /*47a0*/  IADD3 R20, PT, PT, -R18.reuse, 0x1f, RZ ;  /* 0x0000001f12147810 */ /* 0x042fe40007ffe1ff */
[----:B------:R-:W-:-:S03]  /*47b0*/  IADD3 R18, PT, PT, -R18, 0x3f, RZ ;  /* 0x0000003f12127810 */ /* 0x000fc60007ffe1ff */
[----:B------:R-:W-:-:S05]  /*47c0*/  @P1 IMAD.MOV R18, RZ, RZ, R20 ;  /* 0x000000ffff121224 */ /* 0x000fca00078e0214 */
[----:B------:R-:W-:-:S13]  /*47d0*/  ISETP.NE.AND P1, PT, R18, RZ, PT ;  /* 0x000000ff1200720c */ /* 0x000fda0003f25270 */
[----:B0-----:R-:W-:Y:S05]  /*47e0*/  @!P1 BRA `(.L_x_43) ;  /* 0x0000000000289947 */ /* 0x001fea0003800000 */
[C---:B------:R-:W-:Y:S02]  /*47f0*/  LOP3.LUT R20, R18.reuse, 0x3f, RZ, 0xc0, !PT ;  /* 0x0000003f12147812 */ /* 0x040fe400078ec0ff */
[--C-:B------:R-:W-:Y:S02]  /*4800*/  SHF.R.U64 R17, R17, 0x1, R12.reuse ;  /* 0x0000000111117819 */ /* 0x100fe4000000120c */
[----:B------:R-:W-:Y:S02]  /*4810*/  SHF.R.U32.HI R12, RZ, 0x1, R12 ;  /* 0x00000001ff0c7819 */ /* 0x000fe4000001160c */
[----:B------:R-:W-:Y:S02]  /*4820*/  LOP3.LUT R19, R18, 0x3f, RZ, 0xc, !PT ;  /* 0x0000003f12137812 */ /* 0x000fe400078e0cff */
[CC--:B------:R-:W-:Y:S02]  /*4830*/  SHF.L.U64.HI R14, R13.reuse, R20.reuse, R14 ;  /* 0x000000140d0e7219 */ /* 0x0c0fe4000001020e */
[----:B------:R-:W-:-:S02]  /*4840*/  SHF.L.U32 R13, R13, R20, RZ ;  /* 0x000000140d0d7219 */ /* 0x000fc400000006ff */
[-CC-:B------:R-:W-:Y:S02]  /*4850*/  SHF.R.U64 R20, R17, R19.reuse, R12.reuse ;  /* 0x0000001311147219 */ /* 0x180fe4000000120c */
[----:B------:R-:W-:Y:S02]  /*4860*/  SHF.R.U32.HI R19, RZ, R19, R12 ;  /* 0x00000013ff137219 */ /* 0x000fe4000001160c */
[----:B------:R-:W-:Y:S02]  /*4870*/  LOP3.LUT R13, R13, R20, RZ, 0xfc, !PT ;  /* 0x000000140d0d7212 */ /* 0x000fe400078efcff */
[----:B------:R-:W-:-:S07]  /*4880*/  LOP3.LUT R14, R14, R19, RZ, 0xfc, !PT ;  /* 0x000000130e0e7212 */ /* 0x000fce00078efcff */
.L_x_43:
[----:B------:R-:W-:Y:S01]  /*4890*/  IMAD.WIDE.U32 R22, R13, 0x2168c235, RZ ;  /* 0x2168c2350d167825 */ /* 0x000fe200078e00ff */
[----:B------:R-:W-:-:S03]  /*48a0*/  SHF.R.U32.HI R15, RZ, 0x1e, R15 ;  /* 0x0000001eff0f7819 */ /* 0x000fc6000001160f */
[----:B------:R-:W-:Y:S01]  /*48b0*/  IMAD.MOV.U32 R20, RZ, RZ, R23 ;  /* 0x000000ffff147224 */ /* 0x000fe200078e0017 */
[----:B------:R-:W-:Y:S01]  /*48c0*/  IADD3 RZ, P1, PT, R22, R22, RZ ;  /* 0x0000001616ff7210 */ /* 0x000fe20007f3e0ff */
[----:B------:R-:W-:Y:S01]  /*48d0*/  IMAD.MOV.U32 R21, RZ, RZ, RZ ;  /* 0x000000ffff157224 */ /* 0x000fe200078e00ff */
[----:B------:R-:W-:Y:S01]  /*48e0*/  LEA.HI R15, R16, R15, RZ, 0x1 ;  /* 0x0000000f100f7211 */ /* 0x000fe200078f08ff */
[----:B------:R-:W-:-:S04]  /*48f0*/  IMAD.HI.U32 R12, R14, -0x36f0255e, RZ ;  /* 0xc90fdaa20e0c7827 */ /* 0x000fc800078e00ff */
[----:B------:R-:W-:-:S04]  /*4900*/  IMAD.WIDE.U32 R20, R13, -0x36f0255e, R20 ;  /* 0xc90fdaa20d147825 */ /* 0x000fc800078e0014 */
[----:B------:R-:W-:-:S04]  /*4910*/  IMAD.WIDE.U32 R20, P2, R14, 0x2168c235, R20 ;  /* 0x2168c2350e147825 */ /* 0x000fc80007840014 */
[----:B------:R-:W-:Y:S01]  /*4920*/  IMAD R14, R14, -0x36f0255e, RZ ;  /* 0xc90fdaa20e0e7824 */ /* 0x000fe200078e02ff */
[----:B------:R-:W-:Y:S01]  /*4930*/  IADD3.X RZ, P1, PT, R20, R20, RZ, P1, !PT ;  /* 0x0000001414ff7210 */ /* 0x000fe20000f3e4ff */
[----:B------:R-:W-:-:S03]  /*4940*/  IMAD.X R12, RZ, RZ, R12, P2 ;  /* 0x000000ffff0c7224 */ /* 0x000fc600010e060c */
[----:B------:R-:W-:-:S04]  /*4950*/  IADD3 R14, P2, PT, R14, R21, RZ ;  /* 0x000000150e0e7210 */ /* 0x000fc80007f5e0ff */
[C---:B------:R-:W-:Y:S01]  /*4960*/  ISETP.GT.U32.AND P3, PT, R14.reuse, RZ, PT ;  /* 0x000000ff0e00720c */ /* 0x040fe20003f64070 */
[----:B------:R-:W-:Y:S01]  /*4970*/  IMAD.X R17, RZ, RZ, R12, P2 ;  /* 0x000000ffff117224 */ /* 0x000fe200010e060c */
[----:B------:R-:W-:-:S04]  /*4980*/  IADD3.X R13, P2, PT, R14, R14, RZ, P1, !PT ;  /* 0x0000000e0e0d7210 */ /* 0x000fc80000f5e4ff */
[C---:B------:R-:W-:Y:S01]  /*4990*/  ISETP.GT.AND.EX P1, PT, R17.reuse, RZ, PT, P3 ;  /* 0x000000ff1100720c */ /* 0x040fe20003f24330 */
[----:B------:R-:W-:-:S03]  /*49a0*/  IMAD.X R12, R17, 0x1, R17, P2 ;  /* 0x00000001110c7824 */ /* 0x000fc600010e0611 */
[----:B------:R-:W-:Y:S02]  /*49b0*/  SEL R13, R13, R14, P1 ;  /* 0x0000000e0d0d7207 */ /* 0x000fe40000800000 */
[----:B------:R-:W-:Y:S02]  /*49c0*/  SEL R12, R12, R17, P1 ;  /* 0x000000110c0c7207 */ /* 0x000fe40000800000 */
[----:B------:R-:W-:-:S05]  /*49d0*/  IADD3 R13, P2, PT, R13, 0x1, RZ ;  /* 0x000000010d0d7810 */ /* 0x000fca0007f5e0ff */
[----:B------:R-:W-:-:S05]  /*49e0*/  IMAD.X R12, RZ, RZ, R12, P2 ;  /* 0x000000ffff0c7224 */ /* 0x000fca00010e060c */
[----:B------:R-:W-:-:S04]  /*49f0*/  SHF.R.U64 R13, R13, 0xa, R12 ;  /* 0x0000000a0d0d7819 */ /* 0x000fc8000000120c */
[----:B------:R-:W-:Y:S02]  /*4a00*/  IADD3 R17, P2, PT, R13, 0x1, RZ ;  /* 0x000000010d117810 */ /* 0x000fe40007f5e0ff */
[----:B------:R-:W-:Y:S02]  /*4a10*/  SEL R13, RZ, 0xffffffff, !P1 ;  /* 0xffffffffff0d7807 */ /* 0x000fe40004800000 */
[----:B------:R-:W-:Y:S02]  /*4a20*/  LEA.HI.X R12, R12, RZ, RZ, 0x16, P2 ;  /* 0x000000ff0c0c7211 */ /* 0x000fe400010fb4ff */
[----:B------:R-:W-:Y:S01]  /*4a30*/  LOP3.LUT P1, R14, R27, 0x80000000, RZ, 0xc0, !PT ;  /* 0x800000001b0e7812 */ /* 0x000fe2000782c0ff */
[----:B------:R-:W-:Y:S01]  /*4a40*/  IMAD.IADD R13, R13, 0x1, -R18 ;  /* 0x000000010d0d7824 */ /* 0x000fe200078e0a12 */
[--C-:B------:R-:W-:Y:S02]  /*4a50*/  SHF.R.U64 R17, R17, 0x1, R12.reuse ;  /* 0x0000000111117819 */ /* 0x100fe4000000120c */
[----:B------:R-:W-:Y:S01]  /*4a60*/  SHF.R.U32.HI R12, RZ, 0x1, R12 ;  /* 0x00000001ff0c7819 */ /* 0x000fe2000001160c */
[----:B------:R-:W-:Y:S01]  /*4a70*/  IMAD.SHL.U32 R13, R13, 0x100000, RZ ;  /* 0x001000000d0d7824 */ /* 0x000fe200078e00ff */
[----:B------:R-:W-:-:S02]  /*4a80*/  IADD3 R18, P2, P3, RZ, RZ, R17 ;  /* 0x000000ffff127210 */ /* 0x000fc40007b5e011 */
[----:B------:R-:W-:Y:S02]  /*4a90*/  @!P0 LOP3.LUT R14, R14, 0x80000000, RZ, 0x3c, !PT ;  /* 0x800000000e0e8812 */ /* 0x000fe400078e3cff */
[----:B------:R-:W-:-:S03]  /*4aa0*/  IADD3.X R13, PT, PT, R13, 0x3fe00000, R12, P2, P3 ;  /* 0x3fe000000d0d7810 */ /* 0x000fc600017e640c */
[----:B------:R-:W-:Y:S01]  /*4ab0*/  @P1 IMAD.MOV R15, RZ, RZ, -R15 ;  /* 0x000000ffff0f1224 */ /* 0x000fe200078e0a0f */
[----:B------:R-:W-:-:S07]  /*4ac0*/  LOP3.LUT R27, R13, R14, RZ, 0xfc, !PT ;  /* 0x0000000e0d1b7212 */ /* 0x000fce00078efcff */
.L_x_40:
[----:B------:R-:W-:Y:S02]  /*4ad0*/  IMAD.MOV.U32 R19, RZ, RZ, R27 ;  /* 0x000000ffff137224 */ /* 0x000fe400078e001b */
[----:B------:R-:W-:-:S04]  /*4ae0*/  IMAD.MOV.U32 R27, RZ, RZ, 0x0 ;  /* 0x00000000ff1b7424 */ /* 0x000fc800078e00ff */
[----:B------:R-:W-:Y:S05]  /*4af0*/  RET.REL.NODEC R26 `(func) ;  /* 0xffffffb41a407950 */ /* 0x000fea0003c3ffff */
.L_x_44:
[----:B------:R-:W-:-:S00]  /*4b00*/  BRA `(.L_x_44) ;  /* 0xfffffffc00fc7947 */ /* 0x000fc0000383ffff */
[----:B------:R-:W-:-:S00]  /*4b10*/  NOP ;  /* 0x0000000000007918 */ /* 0x000fc00000000000 */
        /* <DEDUP_REMOVED lines=14> */
.L_x_48:


//--------------------- .nv.global.init           --------------------------
	.section	.nv.global.init,"aw",@progbits
	.align	16
.nv.global.init:
	.type		__cudart_sin_cos_coeffs,@object
	.size		__cudart_sin_cos_coeffs,(__cudart_i2opi_d - __cudart_sin_cos_coeffs)
__cudart_sin_cos_coeffs:
        /*0000*/ 	.byte	0x46, 0xd2, 0xb0, 0x2c, 0xf1, 0xe5, 0x5a, 0xbe, 0x92, 0xe3, 0xac, 0x69, 0xe3, 0x1d, 0xc7, 0x3e
        /*0010*/ 	.byte	0xa1, 0x62, 0xdb, 0x19, 0xa0, 0x01, 0x2a, 0xbf, 0x18, 0x08, 0x11, 0x11, 0x11, 0x11, 0x81, 0x3f
        /*0020*/ 	.byte	0x54, 0x55, 0x55, 0x55, 0x55, 0x55, 0xc5, 0xbf, 0x00, 0x00, 0x00, 0x00, 0x00, 0x00, 0x00, 0x00
        /*0030*/ 	.byte	0x00, 0x00, 0x00, 0x00, 0x00, 0x00, 0x00, 0x00, 0x64, 0x81, 0xfd, 0x20, 0x83, 0xff, 0xa8, 0xbd
        /*0040*/ 	.byte	0x28, 0x85, 0xef, 0xc1, 0xa7, 0xee, 0x21, 0x3e, 0xd9, 0xe6, 0x06, 0x8e, 0x4f, 0x7e, 0x92, 0xbe
        /*0050*/ 	.byte	0xe9, 0xbc, 0xdd, 0x19, 0xa0, 0x01, 0xfa, 0x3e, 0x47, 0x5d, 0xc1, 0x16, 0x6c, 0xc1, 0x56, 0xbf
        /*0060*/ 	.byte	0x51, 0x55, 0x55, 0x55, 0x55, 0x55, 0xa5, 0x3f, 0x00, 0x00, 0x00, 0x00, 0x00, 0x00, 0xe0, 0xbf
        /*0070*/ 	.byte	0x00, 0x00, 0x00, 0x00, 0x00, 0x00, 0xf0, 0x3f, 0x00, 0x00, 0x00, 0x00, 0x00, 0x00, 0x00, 0x00
	.type		__cudart_i2opi_d,@object
	.size		__cudart_i2opi_d,(.L_2 - __cudart_i2opi_d)
__cudart_i2opi_d:
        /* <DEDUP_REMOVED lines=9> */
.L_2:


//--------------------- .nv.shared.reserved.0     --------------------------
	.section	.nv.shared.reserved.0,"aw",@nobits
	.weak		__nv_reservedSMEM_offset_0_alias
	.size		__nv_reservedSMEM_offset_0_alias, 0, 64
	.other		__nv_reservedSMEM_offset_0_alias,@"STO_CUDA_RESERVED_SHARED STV_DEFAULT"
__nv_reservedSMEM_offset_0_alias:
	.zero		0
	.zero		64


//--------------------- .nv.constant0.func        --------------------------
	.section	.nv.constant0.func,"a",@progbits
	.sectionflags	@""
	.align	4
.nv.constant0.func:
	.zero		928


//--------------------- SYMBOLS --------------------------

	.type		.nv.reservedSmem.offset0,@object
	.size		.nv.reservedSmem.offset0,0x4
